	.headerflags	@"EF_CUDA_TEXMODE_UNIFIED EF_CUDA_64BIT_ADDRESS EF_CUDA_ACCELERATORS EF_CUDA_SM90 EF_CUDA_VIRTUAL_SM(EF_CUDA_SM90)"
	.elftype	@"ET_EXEC"


//--------------------- .nv.info                  --------------------------
	.section	.nv.info,"",@"SHT_CUDA_INFO"
	.align	4


	//----- nvinfo : EIATTR_REGCOUNT
	.align		4
        /*0000*/ 	.byte	0x04, 0x2f
        /*0002*/ 	.short	(.L_2 - .L_1)
	.align		4
.L_1:
        /*0004*/ 	.word	index@(triton_red_fused__native_batch_norm_legit_convolution_elu_1)
        /*0008*/ 	.word	0x00000020


	//----- nvinfo : EIATTR_MIN_STACK_SIZE
	.align		4
.L_2:
        /*000c*/ 	.byte	0x04, 0x12
        /*000e*/ 	.short	(.L_4 - .L_3)
	.align		4
.L_3:
        /*0010*/ 	.word	index@(triton_red_fused__native_batch_norm_legit_convolution_elu_1)
        /*0014*/ 	.word	0x00000000


	//----- nvinfo : EIATTR_FRAME_SIZE
	.align		4
.L_4:
        /*0018*/ 	.byte	0x04, 0x11
        /*001a*/ 	.short	(.L_6 - .L_5)
	.align		4
.L_5:
        /*001c*/ 	.word	index@(triton_red_fused__native_batch_norm_legit_convolution_elu_1)
        /*0020*/ 	.word	0x00000000


	//----- nvinfo : EIATTR_MIN_STACK_SIZE
	.align		4
.L_6:
        /*0024*/ 	.byte	0x04, 0x12
        /*0026*/ 	.short	(.L_8 - .L_7)
	.align		4
.L_7:
        /*0028*/ 	.word	index@(triton_red_fused__native_batch_norm_legit_convolution_elu_1)
        /*002c*/ 	.word	0x00000000
.L_8:


//--------------------- .nv.info.triton_red_fused__native_batch_norm_legit_convolution_elu_1 --------------------------
	.section	.nv.info.triton_red_fused__native_batch_norm_legit_convolution_elu_1,"",@"SHT_CUDA_INFO"
	.sectionflags	@""
	.align	4


	//----- nvinfo : EIATTR_CUDA_API_VERSION
	.align		4
        /*0000*/ 	.byte	0x04, 0x37
        /*0002*/ 	.short	(.L_10 - .L_9)
.L_9:
        /*0004*/ 	.word	0x0000007c


	//----- nvinfo : EIATTR_KPARAM_INFO
	.align		4
.L_10:
        /*0008*/ 	.byte	0x04, 0x17
        /*000a*/ 	.short	(.L_12 - .L_11)
.L_11:
        /*000c*/ 	.word	0x00000000
        /*0010*/ 	.short	0x0006
        /*0012*/ 	.short	0x002c
        /*0014*/ 	.byte	0x00, 0xf0, 0x11, 0x00


	//----- nvinfo : EIATTR_KPARAM_INFO
	.align		4
.L_12:
        /*0018*/ 	.byte	0x04, 0x17
        /*001a*/ 	.short	(.L_14 - .L_13)
.L_13:
        /*001c*/ 	.word	0x00000000
        /*0020*/ 	.short	0x0005
        /*0022*/ 	.short	0x0028
        /*0024*/ 	.byte	0x00, 0xf0, 0x11, 0x00


	//----- nvinfo : EIATTR_KPARAM_INFO
	.align		4
.L_14:
        /*0028*/ 	.byte	0x04, 0x17
        /*002a*/ 	.short	(.L_16 - .L_15)
.L_15:
        /*002c*/ 	.word	0x00000000
        /*0030*/ 	.short	0x0004
        /*0032*/ 	.short	0x0020
        /*0034*/ 	.byte	0x00, 0xf4, 0x21, 0x00


	//----- nvinfo : EIATTR_KPARAM_INFO
	.align		4
.L_16:
        /*0038*/ 	.byte	0x04, 0x17
        /*003a*/ 	.short	(.L_18 - .L_17)
.L_17:
        /*003c*/ 	.word	0x00000000
        /*0040*/ 	.short	0x0003
        /*0042*/ 	.short	0x0018
        /*0044*/ 	.byte	0x00, 0xf4, 0x21, 0x00


	//----- nvinfo : EIATTR_KPARAM_INFO
	.align		4
.L_18:
        /*0048*/ 	.byte	0x04, 0x17
        /*004a*/ 	.short	(.L_20 - .L_19)
.L_19:
        /*004c*/ 	.word	0x00000000
        /*0050*/ 	.short	0x0002
        /*0052*/ 	.short	0x0010
        /*0054*/ 	.byte	0x00, 0xf4, 0x21, 0x00


	//----- nvinfo : EIATTR_KPARAM_INFO
	.align		4
.L_20:
        /*0058*/ 	.byte	0x04, 0x17
        /*005a*/ 	.short	(.L_22 - .L_21)
.L_21:
        /*005c*/ 	.word	0x00000000
        /*0060*/ 	.short	0x0001
        /*0062*/ 	.short	0x0008
        /*0064*/ 	.byte	0x00, 0xf4, 0x21, 0x00


	//----- nvinfo : EIATTR_KPARAM_INFO
	.align		4
.L_22:
        /*0068*/ 	.byte	0x04, 0x17
        /*006a*/ 	.short	(.L_24 - .L_23)
.L_23:
        /*006c*/ 	.word	0x00000000
        /*0070*/ 	.short	0x0000
        /*0072*/ 	.short	0x0000
        /*0074*/ 	.byte	0x00, 0xf4, 0x21, 0x00


	//----- nvinfo : EIATTR_SPARSE_MMA_MASK
	.align		4
.L_24:
        /*0078*/ 	.byte	0x03, 0x50
        /*007a*/ 	.short	0x0000


	//----- nvinfo : EIATTR_MAXREG_COUNT
	.align		4
        /*007c*/ 	.byte	0x03, 0x1b
        /*007e*/ 	.short	0x0080


	//----- nvinfo : EIATTR_COOP_GROUP_MASK_REGIDS
	.align		4
        /*0080*/ 	.byte	0x04, 0x29
        /*0082*/ 	.short	(.L_26 - .L_25)


	//   ....[0]....
.L_25:
        /*0084*/ 	.word	0xffffffff


	//   ....[1]....
        /*0088*/ 	.word	0xffffffff


	//   ....[2]....
        /*008c*/ 	.word	0xffffffff


	//   ....[3]....
        /*0090*/ 	.word	0xffffffff


	//   ....[4]....
        /*0094*/ 	.word	0xffffffff


	//   ....[5]....
        /*0098*/ 	.word	0xffffffff


	//   ....[6]....
        /*009c*/ 	.word	0xffffffff


	//   ....[7]....
        /*00a0*/ 	.word	0xffffffff


	//   ....[8]....
        /*00a4*/ 	.word	0xffffffff


	//   ....[9]....
        /*00a8*/ 	.word	0xffffffff


	//   ....[10]....
        /*00ac*/ 	.word	0xffffffff


	//   ....[11]....
        /*00b0*/ 	.word	0xffffffff


	//   ....[12]....
        /*00b4*/ 	.word	0xffffffff


	//   ....[13]....
        /*00b8*/ 	.word	0xffffffff


	//   ....[14]....
        /*00bc*/ 	.word	0xffffffff


	//   ....[15]....
        /*00c0*/ 	.word	0xffffffff


	//   ....[16]....
        /*00c4*/ 	.word	0xffffffff


	//   ....[17]....
        /*00c8*/ 	.word	0xffffffff


	//   ....[18]....
        /*00cc*/ 	.word	0xffffffff


	//   ....[19]....
        /*00d0*/ 	.word	0xffffffff


	//   ....[20]....
        /*00d4*/ 	.word	0xffffffff


	//   ....[21]....
        /*00d8*/ 	.word	0xffffffff


	//----- nvinfo : EIATTR_COOP_GROUP_INSTR_OFFSETS
	.align		4
.L_26:
        /*00dc*/ 	.byte	0x04, 0x28
        /*00de*/ 	.short	(.L_28 - .L_27)


	//   ....[0]....
.L_27:
        /*00e0*/ 	.word	0x000007c0


	//   ....[1]....
        /*00e4*/ 	.word	0x00000800


	//   ....[2]....
        /*00e8*/ 	.word	0x00000900


	//   ....[3]....
        /*00ec*/ 	.word	0x00000960


	//   ....[4]....
        /*00f0*/ 	.word	0x00000a60


	//   ....[5]....
        /*00f4*/ 	.word	0x00000a90


	//   ....[6]....
        /*00f8*/ 	.word	0x00000b90


	//   ....[7]....
        /*00fc*/ 	.word	0x00000bd0


	//   ....[8]....
        /*0100*/ 	.word	0x00000cc0


	//   ....[9]....
        /*0104*/ 	.word	0x00000cf0


	//   ....[10]....
        /*0108*/ 	.word	0x00000ea0


	//   ....[11]....
        /*010c*/ 	.word	0x00000ef0


	//   ....[12]....
        /*0110*/ 	.word	0x00000f10


	//   ....[13]....
        /*0114*/ 	.word	0x00000f40


	//   ....[14]....
        /*0118*/ 	.word	0x00000fd0


	//   ....[15]....
        /*011c*/ 	.word	0x00001060


	//   ....[16]....
        /*0120*/ 	.word	0x000010a0


	//   ....[17]....
        /*0124*/ 	.word	0x00001170


	//   ....[18]....
        /*0128*/ 	.word	0x000011b0


	//   ....[19]....
        /*012c*/ 	.word	0x000011f0


	//   ....[20]....
        /*0130*/ 	.word	0x000012e0


	//   ....[21]....
        /*0134*/ 	.word	0x00001310


	//----- nvinfo : EIATTR_EXIT_INSTR_OFFSETS
	.align		4
.L_28:
        /*0138*/ 	.byte	0x04, 0x1c
        /*013a*/ 	.short	(.L_30 - .L_29)


	//   ....[0]....
.L_29:
        /*013c*/ 	.word	0x00001da0


	//----- nvinfo : EIATTR_REQNTID
	.align		4
.L_30:
        /*0140*/ 	.byte	0x04, 0x10
        /*0142*/ 	.short	(.L_32 - .L_31)
.L_31:
        /*0144*/ 	.word	0x00000200
        /*0148*/ 	.word	0x00000001
        /*014c*/ 	.word	0x00000001


	//----- nvinfo : EIATTR_CBANK_PARAM_SIZE
	.align		4
.L_32:
        /*0150*/ 	.byte	0x03, 0x19
        /*0152*/ 	.short	0x0030


	//----- nvinfo : EIATTR_PARAM_CBANK
	.align		4
        /*0154*/ 	.byte	0x04, 0x0a
        /*0156*/ 	.short	(.L_34 - .L_33)
	.align		4
.L_33:
        /*0158*/ 	.word	index@(.nv.constant0.triton_red_fused__native_batch_norm_legit_convolution_elu_1)
        /*015c*/ 	.short	0x0210
        /*015e*/ 	.short	0x0030


	//----- nvinfo : EIATTR_SW_WAR
	.align		4
.L_34:
        /*0160*/ 	.byte	0x04, 0x36
        /*0162*/ 	.short	(.L_36 - .L_35)
.L_35:
        /*0164*/ 	.word	0x00000008
.L_36:


//--------------------- .nv.callgraph             --------------------------
	.section	.nv.callgraph,"",@"SHT_CUDA_CALLGRAPH"
	.align	4
	.sectionentsize	8
	.align		4
        /*0000*/ 	.word	0x00000000
	.align		4
        /*0004*/ 	.word	0xffffffff
	.align		4
        /*0008*/ 	.word	0x00000000
	.align		4
        /*000c*/ 	.word	0xfffffffe
	.align		4
        /*0010*/ 	.word	0x00000000
	.align		4
        /*0014*/ 	.word	0xfffffffd
	.align		4
        /*0018*/ 	.word	0x00000000
	.align		4
        /*001c*/ 	.word	0xfffffffc


//--------------------- .nv.constant4             --------------------------
	.section	.nv.constant4,"a",@progbits
	.align	8
	.align		8
.nv.constant4:
        /*0000*/ 	.dword	_$_str


//--------------------- .text.triton_red_fused__native_batch_norm_legit_convolution_elu_1 --------------------------
	.section	.text.triton_red_fused__native_batch_norm_legit_convolution_elu_1,"ax",@progbits
	.sectionflags	@"SHF_BARRIERS=1"
	.align	128
        .global         triton_red_fused__native_batch_norm_legit_convolution_elu_1
        .type           triton_red_fused__native_batch_norm_legit_convolution_elu_1,@function
        .size           triton_red_fused__native_batch_norm_legit_convolution_elu_1,(.L_x_2 - triton_red_fused__native_batch_norm_legit_convolution_elu_1)
        .other          triton_red_fused__native_batch_norm_legit_convolution_elu_1,@"STO_CUDA_ENTRY STV_DEFAULT"
triton_red_fused__native_batch_norm_legit_convolution_elu_1:
.text.triton_red_fused__native_batch_norm_legit_convolution_elu_1:
[----:B------:R-:W0:Y:S02]  /*0000*/  LDC R1, c[0x0][0x28] ;  /* 0x00000a00ff017b82 */ /* 0x000e240000000800 */
[----:B------:R-:W1:Y:S01]  /*0010*/  S2R R14, SR_CTAID.X ;  /* 0x00000000000e7919 */ /* 0x000e620000002500 */
[----:B------:R-:W2:Y:S01]  /*0020*/  LDC.64 R12, c[0x0][0x210] ;  /* 0x00008400ff0c7b82 */ /* 0x000ea20000000a00 */
[----:B------:R-:W-:Y:S02]  /*0030*/  CS2R R8, SRZ ;  /* 0x0000000000087805 */ /* 0x000fe4000001ff00 */
[----:B------:R-:W-:Y:S01]  /*0040*/  CS2R R10, SRZ ;  /* 0x00000000000a7805 */ /* 0x000fe2000001ff00 */
[----:B------:R-:W3:Y:S01]  /*0050*/  S2R R19, SR_TID.X ;  /* 0x0000000000137919 */ /* 0x000ee20000002100 */
[----:B------:R-:W-:Y:S01]  /*0060*/  HFMA2.MMA R20, -RZ, RZ, 0, 0 ;  /* 0x00000000ff147435 */ /* 0x000fe200000001ff */
[----:B------:R-:W-:Y:S02]  /*0070*/  ULDC.64 UR6, c[0x0][0x208] ;  /* 0x0000820000067ab9 */ /* 0x000fe40000000a00 */
[----:B------:R-:W4:Y:S01]  /*0080*/  LDC.64 R24, c[0x0][0x220] ;  /* 0x00008800ff187b82 */ /* 0x000f220000000a00 */
[----:B-1----:R-:W-:-:S02]  /*0090*/  SHF.R.S32.HI R3, RZ, 0x1f, R14 ;  /* 0x0000001fff037819 */ /* 0x002fc4000001140e */
[----:B------:R-:W-:Y:S02]  /*00a0*/  ISETP.GE.AND P1, PT, R14, 0x100, PT ;  /* 0x000001000e00780c */ /* 0x000fe40003f26270 */
[----:B------:R-:W-:Y:S02]  /*00b0*/  LEA.HI R3, R3, R14, RZ, 0x6 ;  /* 0x0000000e03037211 */ /* 0x000fe400078f30ff */
[----:B---3--:R-:W-:Y:S02]  /*00c0*/  SHF.L.U32 R16, R19, 0x2, RZ ;  /* 0x0000000213107819 */ /* 0x008fe400000006ff */
[----:B------:R-:W-:-:S04]  /*00d0*/  LOP3.LUT R3, R3, 0xffffffc0, RZ, 0xc0, !PT ;  /* 0xffffffc003037812 */ /* 0x000fc800078ec0ff */
[----:B------:R-:W-:Y:S02]  /*00e0*/  IADD3 R5, -R3, R14, RZ ;  /* 0x0000000e03057210 */ /* 0x000fe40007ffe1ff */
[----:B------:R-:W-:Y:S02]  /*00f0*/  LOP3.LUT R3, R16, 0x7fc, RZ, 0xc0, !PT ;  /* 0x000007fc10037812 */ /* 0x000fe400078ec0ff */
[----:B------:R-:W-:Y:S01]  /*0100*/  CS2R R6, SRZ ;  /* 0x0000000000067805 */ /* 0x000fe2000001ff00 */
[----:B----4-:R-:W-:Y:S01]  /*0110*/  IMAD.WIDE R24, R5, 0x4, R24 ;  /* 0x0000000405187825 */ /* 0x010fe200078e0218 */
[----:B------:R-:W-:Y:S02]  /*0120*/  LEA R3, R14, R3, 0xc ;  /* 0x000000030e037211 */ /* 0x000fe400078e60ff */
[----:B------:R-:W-:Y:S02]  /*0130*/  CS2R R4, SRZ ;  /* 0x0000000000047805 */ /* 0x000fe4000001ff00 */
[----:B------:R-:W3:Y:S01]  /*0140*/  @!P1 LDG.E.EL R20, desc[UR6][R24.64] ;  /* 0x0000000618149981 */ /* 0x000ee2000c2e1900 */
[----:B--2---:R-:W-:-:S05]  /*0150*/  IMAD.WIDE R12, R3, 0x4, R12 ;  /* 0x00000004030c7825 */ /* 0x004fca00078e020c */
[----:B------:R-:W2:Y:S04]  /*0160*/  @!P1 LDG.E.EF.128 R8, desc[UR6][R12.64] ;  /* 0x000000060c089981 */ /* 0x000ea8000c0e1d00 */
[----:B------:R-:W4:Y:S01]  /*0170*/  @!P1 LDG.E.EF.128 R4, desc[UR6][R12.64+0x2000] ;  /* 0x002000060c049981 */ /* 0x000f22000c0e1d00 */
[----:B------:R-:W-:Y:S02]  /*0180*/  MOV R21, 0x40000000 ;  /* 0x4000000000157802 */ /* 0x000fe40000000f00 */
[----:B------:R-:W-:Y:S02]  /*0190*/  FSEL R22, RZ, 4, P1 ;  /* 0x40800000ff167808 */ /* 0x000fe40000800000 */
[----:B------:R-:W-:Y:S02]  /*01a0*/  FSEL R21, R21, 1, !P1 ;  /* 0x3f80000015157808 */ /* 0x000fe40004800000 */
[----:B------:R-:W-:-:S04]  /*01b0*/  FSETP.GEU.AND P0, PT, R22, 1.175494350822287508e-38, PT ;  /* 0x008000001600780b */ /* 0x000fc80003f0e000 */
[----:B------:R-:W1:Y:S01]  /*01c0*/  MUFU.RCP R21, R21 ;  /* 0x0000001500157308 */ /* 0x000e620000001000 */
[----:B------:R-:W5:Y:S01]  /*01d0*/  S2UR UR5, SR_CgaCtaId ;  /* 0x00000000000579c3 */ /* 0x000f620000008800 */
[----:B--2---:R-:W-:-:S05]  /*01e0*/  SEL R23, R8, RZ, !P1 ;  /* 0x000000ff08177207 */ /* 0x004fca0004800000 */
[----:B---3--:R-:W-:Y:S01]  /*01f0*/  FADD R8, R23, R20 ;  /* 0x0000001417087221 */ /* 0x008fe20000000000 */
[----:B----4-:R-:W-:Y:S02]  /*0200*/  SEL R23, R4, RZ, !P1 ;  /* 0x000000ff04177207 */ /* 0x010fe40004800000 */
[----:B------:R-:W-:-:S03]  /*0210*/  SEL R9, R9, RZ, !P1 ;  /* 0x000000ff09097207 */ /* 0x000fc60004800000 */
[--C-:B------:R-:W-:Y:S01]  /*0220*/  FADD R4, R23, R20.reuse ;  /* 0x0000001417047221 */ /* 0x100fe20000000000 */
[----:B------:R-:W-:Y:S01]  /*0230*/  FMUL R23, R22, 16777216 ;  /* 0x4b80000016177820 */ /* 0x000fe20000400000 */
[----:B------:R-:W-:Y:S01]  /*0240*/  SEL R27, R10, RZ, !P1 ;  /* 0x000000ff0a1b7207 */ /* 0x000fe20004800000 */
[--C-:B------:R-:W-:Y:S01]  /*0250*/  FADD R9, R9, R20.reuse ;  /* 0x0000001409097221 */ /* 0x100fe20000000000 */
[----:B------:R-:W-:Y:S02]  /*0260*/  SEL R5, R5, RZ, !P1 ;  /* 0x000000ff05057207 */ /* 0x000fe40004800000 */
[----:B------:R-:W-:Y:S01]  /*0270*/  FSEL R28, R23, R22, !P0 ;  /* 0x00000016171c7208 */ /* 0x000fe20004000000 */
[--C-:B------:R-:W-:Y:S01]  /*0280*/  FADD R10, R27, R20.reuse ;  /* 0x000000141b0a7221 */ /* 0x100fe20000000000 */
[----:B------:R-:W-:Y:S01]  /*0290*/  FSEL R25, R8, RZ, !P1 ;  /* 0x000000ff08197208 */ /* 0x000fe20004800000 */
[----:B------:R-:W-:Y:S01]  /*02a0*/  FADD R5, R5, R20 ;  /* 0x0000001405057221 */ /* 0x000fe20000000000 */
[----:B------:R-:W-:-:S02]  /*02b0*/  FSEL R27, R9, RZ, !P1 ;  /* 0x000000ff091b7208 */ /* 0x000fc40004800000 */
[----:B------:R-:W-:Y:S01]  /*02c0*/  SEL R11, R11, RZ, !P1 ;  /* 0x000000ff0b0b7207 */ /* 0x000fe20004800000 */
[----:B------:R-:W2:Y:S01]  /*02d0*/  MUFU.RCP R28, R28 ;  /* 0x0000001c001c7308 */ /* 0x000ea20000001000 */
[----:B------:R-:W-:Y:S01]  /*02e0*/  FSEL R23, RZ, 2, P1 ;  /* 0x40000000ff177808 */ /* 0x000fe20000800000 */
[----:B------:R-:W-:Y:S01]  /*02f0*/  FADD R0, -R25, R4 ;  /* 0x0000000419007221 */ /* 0x000fe20000000100 */
[----:B------:R-:W-:Y:S01]  /*0300*/  FADD R2, -R27, R5 ;  /* 0x000000051b027221 */ /* 0x000fe20000000100 */
[----:B------:R-:W-:Y:S02]  /*0310*/  FADD R11, R11, R20 ;  /* 0x000000140b0b7221 */ /* 0x000fe40000000000 */
[-C--:B-1----:R-:W-:Y:S01]  /*0320*/  FFMA R25, R0, R21.reuse, R25 ;  /* 0x0000001500197223 */ /* 0x082fe20000000019 */
[----:B------:R-:W-:Y:S01]  /*0330*/  FFMA R26, R2, R21, R27 ;  /* 0x00000015021a7223 */ /* 0x000fe2000000001b */
[----:B------:R-:W-:Y:S01]  /*0340*/  FMUL R24, R23, 16777216 ;  /* 0x4b80000017187820 */ /* 0x000fe20000400000 */
[----:B------:R1:W-:Y:S01]  /*0350*/  @!P1 STG.E.128 desc[UR6][R12.64], R8 ;  /* 0x000000080c009986 */ /* 0x0003e2000c101d06 */
[----:B------:R-:W-:Y:S01]  /*0360*/  FADD R29, R4, -R25 ;  /* 0x80000019041d7221 */ /* 0x000fe20000000000 */
[----:B------:R-:W-:Y:S01]  /*0370*/  FADD R27, R5, -R26 ;  /* 0x8000001a051b7221 */ /* 0x000fe20000000000 */
[----:B------:R-:W-:-:S02]  /*0380*/  FSEL R25, R25, RZ, !P1 ;  /* 0x000000ff19197208 */ /* 0x000fc40004800000 */
[----:B------:R-:W-:Y:S01]  /*0390*/  FFMA R0, R0, R29, RZ ;  /* 0x0000001d00007223 */ /* 0x000fe200000000ff */
[----:B------:R-:W-:Y:S01]  /*03a0*/  FFMA R27, R2, R27, RZ ;  /* 0x0000001b021b7223 */ /* 0x000fe200000000ff */
[----:B------:R-:W-:-:S03]  /*03b0*/  FSEL R26, R26, RZ, !P1 ;  /* 0x000000ff1a1a7208 */ /* 0x000fc60004800000 */
[----:B------:R-:W-:Y:S01]  /*03c0*/  FADD R2, R0, R27 ;  /* 0x0000001b00027221 */ /* 0x000fe20000000000 */
[----:B-1----:R-:W-:Y:S02]  /*03d0*/  FSEL R9, R24, R23, !P0 ;  /* 0x0000001718097208 */ /* 0x002fe40004000000 */
[----:B------:R-:W-:-:S03]  /*03e0*/  FSETP.NEU.AND P0, PT, R22, RZ, PT ;  /* 0x000000ff1600720b */ /* 0x000fc60003f0d000 */
[----:B--2---:R-:W-:Y:S01]  /*03f0*/  FMUL R9, R28, R9 ;  /* 0x000000091c097220 */ /* 0x004fe20000400000 */
[----:B------:R-:W-:-:S04]  /*0400*/  FADD R0, -R25, R26 ;  /* 0x0000001a19007221 */ /* 0x000fc80000000100 */
[----:B------:R-:W-:Y:S01]  /*0410*/  FSEL R9, R9, RZ, P0 ;  /* 0x000000ff09097208 */ /* 0x000fe20000000000 */
[----:B------:R-:W-:-:S04]  /*0420*/  FMUL R8, R0, R0 ;  /* 0x0000000000087220 */ /* 0x000fc80000400000 */
[----:B------:R-:W-:Y:S01]  /*0430*/  FFMA R25, R0, R9, R25 ;  /* 0x0000000900197223 */ /* 0x000fe20000000019 */
[----:B------:R-:W-:Y:S01]  /*0440*/  FMUL R0, R23, R8 ;  /* 0x0000000817007220 */ /* 0x000fe20000400000 */
[----:B------:R-:W-:-:S04]  /*0450*/  FSEL R8, RZ, 6, P1 ;  /* 0x40c00000ff087808 */ /* 0x000fc80000800000 */
[C---:B------:R-:W-:Y:S01]  /*0460*/  FSETP.GEU.AND P0, PT, R8.reuse, 1.175494350822287508e-38, PT ;  /* 0x008000000800780b */ /* 0x040fe20003f0e000 */
[----:B------:R-:W-:Y:S01]  /*0470*/  FMUL R27, R8, 16777216 ;  /* 0x4b800000081b7820 */ /* 0x000fe20000400000 */
[----:B------:R-:W-:-:S04]  /*0480*/  FSEL R2, R2, RZ, !P1 ;  /* 0x000000ff02027208 */ /* 0x000fc80004800000 */
[----:B------:R-:W-:Y:S02]  /*0490*/  FSEL R28, R27, R8, !P0 ;  /* 0x000000081b1c7208 */ /* 0x000fe40004000000 */
[----:B------:R-:W-:Y:S02]  /*04a0*/  SEL R27, R6, RZ, !P1 ;  /* 0x000000ff061b7207 */ /* 0x000fe40004800000 */
[----:B------:R-:W-:Y:S02]  /*04b0*/  SEL R7, R7, RZ, !P1 ;  /* 0x000000ff07077207 */ /* 0x000fe40004800000 */
[----:B------:R-:W-:Y:S01]  /*04c0*/  FSEL R10, R10, RZ, !P1 ;  /* 0x000000ff0a0a7208 */ /* 0x000fe20004800000 */
[----:B------:R-:W-:Y:S01]  /*04d0*/  FADD R6, R27, R20 ;  /* 0x000000141b067221 */ /* 0x000fe20000000000 */
[----:B------:R-:W-:Y:S01]  /*04e0*/  FSEL R27, R11, RZ, !P1 ;  /* 0x000000ff0b1b7208 */ /* 0x000fe20004800000 */
[----:B------:R-:W-:Y:S01]  /*04f0*/  FFMA R9, R9, R0, R2 ;  /* 0x0000000009097223 */ /* 0x000fe20000000002 */
[----:B------:R-:W-:Y:S01]  /*0500*/  FADD R7, R7, R20 ;  /* 0x0000001407077221 */ /* 0x000fe20000000000 */
[----:B------:R-:W-:-:S03]  /*0510*/  FADD R2, -R10, R6 ;  /* 0x000000060a027221 */ /* 0x000fc60000000100 */
[----:B------:R-:W-:Y:S01]  /*0520*/  FADD R0, -R27, R7 ;  /* 0x000000071b007221 */ /* 0x000fe20000000100 */
[-C--:B------:R-:W-:Y:S01]  /*0530*/  FFMA R11, R2, R21.reuse, R10 ;  /* 0x00000015020b7223 */ /* 0x080fe2000000000a */
[----:B------:R-:W-:Y:S02]  /*0540*/  FSEL R10, RZ, 8, P1 ;  /* 0x41000000ff0a7808 */ /* 0x000fe40000800000 */
[----:B------:R-:W-:Y:S01]  /*0550*/  FFMA R20, R0, R21, R27 ;  /* 0x0000001500147223 */ /* 0x000fe2000000001b */
[----:B------:R-:W-:Y:S01]  /*0560*/  FADD R21, R6, -R11 ;  /* 0x8000000b06157221 */ /* 0x000fe20000000000 */
[----:B------:R-:W-:-:S03]  /*0570*/  FSEL R29, R24, R23, !P0 ;  /* 0x00000017181d7208 */ /* 0x000fc60004000000 */
[----:B------:R-:W-:Y:S01]  /*0580*/  FFMA R2, R2, R21, RZ ;  /* 0x0000001502027223 */ /* 0x000fe200000000ff */
[C---:B------:R-:W-:Y:S01]  /*0590*/  FMUL R21, R10.reuse, 16777216 ;  /* 0x4b8000000a157820 */ /* 0x040fe20000400000 */
[----:B------:R-:W-:-:S04]  /*05a0*/  FSETP.GEU.AND P0, PT, R10, 1.175494350822287508e-38, PT ;  /* 0x008000000a00780b */ /* 0x000fc80003f0e000 */
[----:B------:R-:W-:Y:S01]  /*05b0*/  FSEL R27, R21, R10, !P0 ;  /* 0x0000000a151b7208 */ /* 0x000fe20004000000 */
[----:B------:R-:W1:Y:S08]  /*05c0*/  MUFU.RCP R26, R28 ;  /* 0x0000001c001a7308 */ /* 0x000e700000001000 */
[----:B------:R-:W2:Y:S01]  /*05d0*/  MUFU.RCP R21, R27 ;  /* 0x0000001b00157308 */ /* 0x000ea20000001000 */
[----:B------:R-:W-:-:S02]  /*05e0*/  FSEL R24, R24, R23, !P0 ;  /* 0x0000001718187208 */ /* 0x000fc40004000000 */
[----:B------:R-:W-:Y:S01]  /*05f0*/  FSETP.NEU.AND P0, PT, R8, RZ, PT ;  /* 0x000000ff0800720b */ /* 0x000fe20003f0d000 */
[----:B-1----:R-:W-:Y:S01]  /*0600*/  FMUL R26, R26, R29 ;  /* 0x0000001d1a1a7220 */ /* 0x002fe20000400000 */
[----:B------:R-:W-:Y:S01]  /*0610*/  FSEL R28, R2, RZ, !P1 ;  /* 0x000000ff021c7208 */ /* 0x000fe20004800000 */
[----:B--2---:R-:W-:Y:S01]  /*0620*/  FMUL R21, R21, R24 ;  /* 0x0000001815157220 */ /* 0x004fe20000400000 */
[----:B------:R-:W-:Y:S02]  /*0630*/  FSEL R24, R11, RZ, !P1 ;  /* 0x000000ff0b187208 */ /* 0x000fe40004800000 */
[----:B------:R-:W-:-:S03]  /*0640*/  FSEL R26, R26, RZ, P0 ;  /* 0x000000ff1a1a7208 */ /* 0x000fc60000000000 */
[----:B------:R-:W-:Y:S01]  /*0650*/  FADD R2, R24, -R25 ;  /* 0x8000001918027221 */ /* 0x000fe20000000000 */
[----:B------:R-:W-:-:S03]  /*0660*/  FADD R11, R28, R9 ;  /* 0x000000091c0b7221 */ /* 0x000fc60000000000 */
[C---:B------:R-:W-:Y:S01]  /*0670*/  FFMA R25, R2.reuse, R26, R25 ;  /* 0x0000001a02197223 */ /* 0x040fe20000000019 */
[----:B------:R-:W-:Y:S01]  /*0680*/  FMUL R9, R2, R2 ;  /* 0x0000000202097220 */ /* 0x000fe20000400000 */
[C---:B------:R-:W-:Y:S01]  /*0690*/  FADD R2, R10.reuse, R10 ;  /* 0x0000000a0a027221 */ /* 0x040fe20000000000 */
[----:B------:R-:W-:Y:S01]  /*06a0*/  FADD R23, R7, -R20 ;  /* 0x8000001407177221 */ /* 0x000fe20000000000 */
[----:B------:R-:W-:Y:S01]  /*06b0*/  FSETP.NEU.AND P2, PT, R10, RZ, PT ;  /* 0x000000ff0a00720b */ /* 0x000fe20003f4d000 */
[----:B------:R-:W-:Y:S02]  /*06c0*/  FMUL R22, R22, R9 ;  /* 0x0000000916167220 */ /* 0x000fe40000400000 */
[C---:B------:R-:W-:Y:S01]  /*06d0*/  FSETP.GEU.AND P3, PT, |R2|.reuse, 1.175494350822287508e-38, PT ;  /* 0x008000000200780b */ /* 0x040fe20003f6e200 */
[----:B------:R-:W-:Y:S01]  /*06e0*/  FMUL R9, R2, 0.25 ;  /* 0x3e80000002097820 */ /* 0x000fe20000400000 */
[----:B------:R-:W-:Y:S01]  /*06f0*/  FSEL R20, R20, RZ, !P1 ;  /* 0x000000ff14147208 */ /* 0x000fe20004800000 */
[----:B------:R-:W-:Y:S01]  /*0700*/  FFMA R23, R0, R23, RZ ;  /* 0x0000001700177223 */ /* 0x000fe200000000ff */
[----:B------:R-:W-:Y:S01]  /*0710*/  FSETP.GT.AND P0, PT, |R2|, 8.50705917302346158658e+37, PT ;  /* 0x7e8000000200780b */ /* 0x000fe20003f04200 */
[----:B------:R-:W-:Y:S01]  /*0720*/  FFMA R11, R26, R22, R11 ;  /* 0x000000161a0b7223 */ /* 0x000fe2000000000b */
[----:B------:R-:W-:Y:S01]  /*0730*/  FSEL R0, R21, RZ, P2 ;  /* 0x000000ff15007208 */ /* 0x000fe20001000000 */
[----:B------:R-:W-:Y:S01]  /*0740*/  FADD R20, R20, -R25 ;  /* 0x8000001914147221 */ /* 0x000fe20000000000 */
[----:B------:R-:W-:-:S02]  /*0750*/  FSEL R22, R9, R2, P0 ;  /* 0x0000000209167208 */ /* 0x000fc40000000000 */
[----:B------:R-:W-:Y:S01]  /*0760*/  FSEL R24, R23, RZ, !P1 ;  /* 0x000000ff17187208 */ /* 0x000fe20004800000 */
[C---:B------:R-:W-:Y:S01]  /*0770*/  FMUL R21, R20.reuse, R20 ;  /* 0x0000001414157220 */ /* 0x040fe20000400000 */
[----:B------:R-:W-:Y:S01]  /*0780*/  FFMA R25, R20, R0, R25 ;  /* 0x0000000014197223 */ /* 0x000fe20000000019 */
[----:B------:R-:W-:Y:S02]  /*0790*/  @!P3 FMUL R22, R22, 16777216 ;  /* 0x4b8000001616b820 */ /* 0x000fe40000400000 */
[----:B------:R-:W-:Y:S01]  /*07a0*/  FADD R11, R24, R11 ;  /* 0x0000000b180b7221 */ /* 0x000fe20000000000 */
[----:B------:R-:W-:Y:S02]  /*07b0*/  FMUL R20, R8, R21 ;  /* 0x0000001508147220 */ /* 0x000fe40000400000 */
[----:B------:R-:W1:Y:S01]  /*07c0*/  SHFL.BFLY PT, R8, R25, 0x10, 0x1f ;  /* 0x0e001f0019087f89 */ /* 0x000e6200000e0000 */
[----:B------:R-:W2:Y:S01]  /*07d0*/  MUFU.RCP R22, R22 ;  /* 0x0000001600167308 */ /* 0x000ea20000001000 */
[----:B------:R-:W-:Y:S01]  /*07e0*/  FFMA R20, R0, R20, R11 ;  /* 0x0000001400147223 */ /* 0x000fe2000000000b */
[----:B------:R-:W-:-:S04]  /*07f0*/  FMUL R11, R10, 0.25 ;  /* 0x3e8000000a0b7820 */ /* 0x000fc80000400000 */
[----:B------:R-:W3:Y:S01]  /*0800*/  SHFL.BFLY PT, R21, R20, 0x10, 0x1f ;  /* 0x0e001f0014157f89 */ /* 0x000ee200000e0000 */
[----:B------:R-:W-:Y:S01]  /*0810*/  FSEL R11, R11, R10, P0 ;  /* 0x0000000a0b0b7208 */ /* 0x000fe20000000000 */
[----:B------:R-:W-:-:S04]  /*0820*/  FADD R0, R2, R2 ;  /* 0x0000000202007221 */ /* 0x000fc80000000000 */
[----:B------:R-:W-:Y:S01]  /*0830*/  @!P3 FMUL R11, R11, 16777216 ;  /* 0x4b8000000b0bb820 */ /* 0x000fe20000400000 */
[----:B------:R-:W-:Y:S02]  /*0840*/  FSETP.GEU.AND P3, PT, |R0|, 1.175494350822287508e-38, PT ;  /* 0x008000000000780b */ /* 0x000fe40003f6e200 */
[----:B------:R-:W-:Y:S01]  /*0850*/  FSETP.NEU.AND P2, PT, R2, RZ, PT ;  /* 0x000000ff0200720b */ /* 0x000fe20003f4d000 */
[----:B--2---:R-:W-:Y:S01]  /*0860*/  FMUL R24, R22, R11 ;  /* 0x0000000b16187220 */ /* 0x004fe20000400000 */
[C---:B------:R-:W-:Y:S01]  /*0870*/  FMUL R11, R0.reuse, 0.25 ;  /* 0x3e800000000b7820 */ /* 0x040fe20000400000 */
[----:B------:R-:W-:-:S03]  /*0880*/  FSETP.GT.AND P0, PT, |R0|, 8.50705917302346158658e+37, PT ;  /* 0x7e8000000000780b */ /* 0x000fc60003f04200 */
[----:B------:R-:W-:Y:S01]  /*0890*/  FSEL R24, R24, RZ, P2 ;  /* 0x000000ff18187208 */ /* 0x000fe20001000000 */
[----:B-1----:R-:W-:Y:S01]  /*08a0*/  FADD R26, -R25, R8 ;  /* 0x00000008191a7221 */ /* 0x002fe20000000100 */
[----:B------:R-:W-:-:S03]  /*08b0*/  FSEL R22, R11, R0, P0 ;  /* 0x000000000b167208 */ /* 0x000fc60000000000 */
[C---:B------:R-:W-:Y:S01]  /*08c0*/  FFMA R8, R26.reuse, R24, R25 ;  /* 0x000000181a087223 */ /* 0x040fe20000000019 */
[----:B------:R-:W-:Y:S01]  /*08d0*/  FMUL R25, R26, R26 ;  /* 0x0000001a1a197220 */ /* 0x000fe20000400000 */
[----:B------:R-:W-:Y:S01]  /*08e0*/  @!P3 FMUL R22, R22, 16777216 ;  /* 0x4b8000001616b820 */ /* 0x000fe20000400000 */
[----:B---3--:R-:W-:Y:S02]  /*08f0*/  FADD R23, R20, R21 ;  /* 0x0000001514177221 */ /* 0x008fe40000000000 */
[----:B------:R-:W1:Y:S01]  /*0900*/  SHFL.BFLY PT, R21, R8, 0x8, 0x1f ;  /* 0x0d001f0008157f89 */ /* 0x000e6200000e0000 */
[----:B------:R-:W-:Y:S02]  /*0910*/  FMUL R25, R10, R25 ;  /* 0x000000190a197220 */ /* 0x000fe40000400000 */
[----:B------:R-:W2:Y:S02]  /*0920*/  MUFU.RCP R22, R22 ;  /* 0x0000001600167308 */ /* 0x000ea40000001000 */
[----:B------:R-:W-:Y:S01]  /*0930*/  FFMA R24, R24, R25, R23 ;  /* 0x0000001918187223 */ /* 0x000fe20000000017 */
[----:B------:R-:W-:Y:S01]  /*0940*/  FSEL R25, R9, R2, P0 ;  /* 0x0000000209197208 */ /* 0x000fe20000000000 */
[----:B------:R-:W-:-:S03]  /*0950*/  FADD R9, R0, R0 ;  /* 0x0000000000097221 */ /* 0x000fc60000000000 */
[----:B------:R-:W3:Y:S01]  /*0960*/  SHFL.BFLY PT, R23, R24, 0x8, 0x1f ;  /* 0x0d001f0018177f89 */ /* 0x000ee200000e0000 */
[----:B------:R-:W-:Y:S01]  /*0970*/  @!P3 FMUL R25, R25, 16777216 ;  /* 0x4b8000001919b820 */ /* 0x000fe20000400000 */
[C---:B------:R-:W-:Y:S01]  /*0980*/  FSETP.GEU.AND P3, PT, |R9|.reuse, 1.175494350822287508e-38, PT ;  /* 0x008000000900780b */ /* 0x040fe20003f6e200 */
[C---:B------:R-:W-:Y:S01]  /*0990*/  FMUL R10, R9.reuse, 0.25 ;  /* 0x3e800000090a7820 */ /* 0x040fe20000400000 */
[----:B------:R-:W-:Y:S02]  /*09a0*/  FSETP.NEU.AND P2, PT, R0, RZ, PT ;  /* 0x000000ff0000720b */ /* 0x000fe40003f4d000 */
[----:B------:R-:W-:Y:S01]  /*09b0*/  FSETP.GT.AND P0, PT, |R9|, 8.50705917302346158658e+37, PT ;  /* 0x7e8000000900780b */ /* 0x000fe20003f04200 */
[----:B--2---:R-:W-:-:S03]  /*09c0*/  FMUL R25, R22, R25 ;  /* 0x0000001916197220 */ /* 0x004fc60000400000 */
[----:B------:R-:W-:Y:S02]  /*09d0*/  FSEL R20, R10, R9, P0 ;  /* 0x000000090a147208 */ /* 0x000fe40000000000 */
[----:B------:R-:W-:Y:S01]  /*09e0*/  FSEL R25, R25, RZ, P2 ;  /* 0x000000ff19197208 */ /* 0x000fe20001000000 */
[----:B-1----:R-:W-:Y:S02]  /*09f0*/  FADD R21, -R8, R21 ;  /* 0x0000001508157221 */ /* 0x002fe40000000100 */
[----:B------:R-:W-:Y:S02]  /*0a00*/  @!P3 FMUL R20, R20, 16777216 ;  /* 0x4b8000001414b820 */ /* 0x000fe40000400000 */
[C---:B------:R-:W-:Y:S01]  /*0a10*/  FFMA R8, R21.reuse, R25, R8 ;  /* 0x0000001915087223 */ /* 0x040fe20000000008 */
[----:B------:R-:W-:-:S03]  /*0a20*/  FMUL R21, R21, R21 ;  /* 0x0000001515157220 */ /* 0x000fc60000400000 */
[----:B------:R-:W1:Y:S01]  /*0a30*/  MUFU.RCP R20, R20 ;  /* 0x0000001400147308 */ /* 0x000e620000001000 */
[----:B------:R-:W-:Y:S01]  /*0a40*/  FMUL R2, R2, R21 ;  /* 0x0000001502027220 */ /* 0x000fe20000400000 */
[----:B---3--:R-:W-:Y:S01]  /*0a50*/  FADD R24, R24, R23 ;  /* 0x0000001718187221 */ /* 0x008fe20000000000 */
[----:B------:R-:W2:Y:S03]  /*0a60*/  SHFL.BFLY PT, R21, R8, 0x4, 0x1f ;  /* 0x0c801f0008157f89 */ /* 0x000ea600000e0000 */
[----:B------:R-:W-:Y:S01]  /*0a70*/  FFMA R25, R25, R2, R24 ;  /* 0x0000000219197223 */ /* 0x000fe20000000018 */
[----:B------:R-:W-:-:S04]  /*0a80*/  FSEL R11, R11, R0, P0 ;  /* 0x000000000b0b7208 */ /* 0x000fc80000000000 */
[----:B------:R-:W3:Y:S01]  /*0a90*/  SHFL.BFLY PT, R22, R25, 0x4, 0x1f ;  /* 0x0c801f0019167f89 */ /* 0x000ee200000e0000 */
[----:B------:R-:W-:Y:S01]  /*0aa0*/  @!P3 FMUL R11, R11, 16777216 ;  /* 0x4b8000000b0bb820 */ /* 0x000fe20000400000 */
[C---:B------:R-:W-:Y:S01]  /*0ab0*/  FADD R2, R9.reuse, R9 ;  /* 0x0000000909027221 */ /* 0x040fe20000000000 */
[----:B------:R-:W-:Y:S02]  /*0ac0*/  FSETP.NEU.AND P0, PT, R9, RZ, PT ;  /* 0x000000ff0900720b */ /* 0x000fe40003f0d000 */
[----:B-1----:R-:W-:Y:S02]  /*0ad0*/  FMUL R23, R20, R11 ;  /* 0x0000000b14177220 */ /* 0x002fe40000400000 */
[C---:B------:R-:W-:Y:S01]  /*0ae0*/  FSETP.GEU.AND P2, PT, |R2|.reuse, 1.175494350822287508e-38, PT ;  /* 0x008000000200780b */ /* 0x040fe20003f4e200 */
[----:B------:R-:W-:Y:S02]  /*0af0*/  FMUL R11, R2, 0.25 ;  /* 0x3e800000020b7820 */ /* 0x000fe40000400000 */
[----:B------:R-:W-:-:S02]  /*0b00*/  FSEL R23, R23, RZ, P0 ;  /* 0x000000ff17177208 */ /* 0x000fc40000000000 */
[----:B------:R-:W-:Y:S01]  /*0b10*/  FSETP.GT.AND P0, PT, |R2|, 8.50705917302346158658e+37, PT ;  /* 0x7e8000000200780b */ /* 0x000fe20003f04200 */
[----:B--2---:R-:W-:-:S03]  /*0b20*/  FADD R21, -R8, R21 ;  /* 0x0000001508157221 */ /* 0x004fc60000000100 */
[----:B------:R-:W-:Y:S01]  /*0b30*/  FSEL R24, R11, R2, P0 ;  /* 0x000000020b187208 */ /* 0x000fe20000000000 */
[C---:B------:R-:W-:Y:S01]  /*0b40*/  FMUL R27, R21.reuse, R21 ;  /* 0x00000015151b7220 */ /* 0x040fe20000400000 */
[----:B------:R-:W-:-:S03]  /*0b50*/  FFMA R8, R21, R23, R8 ;  /* 0x0000001715087223 */ /* 0x000fc60000000008 */
[----:B------:R-:W-:Y:S01]  /*0b60*/  @!P2 FMUL R24, R24, 16777216 ;  /* 0x4b8000001818a820 */ /* 0x000fe20000400000 */
[----:B---3--:R-:W-:Y:S01]  /*0b70*/  FADD R22, R25, R22 ;  /* 0x0000001619167221 */ /* 0x008fe20000000000 */
[----:B------:R-:W-:Y:S01]  /*0b80*/  FMUL R27, R0, R27 ;  /* 0x0000001b001b7220 */ /* 0x000fe20000400000 */
[----:B------:R-:W1:Y:S03]  /*0b90*/  SHFL.BFLY PT, R21, R8, 0x2, 0x1f ;  /* 0x0c401f0008157f89 */ /* 0x000e6600000e0000 */
[----:B------:R-:W2:Y:S01]  /*0ba0*/  MUFU.RCP R24, R24 ;  /* 0x0000001800187308 */ /* 0x000ea20000001000 */
[----:B------:R-:W-:Y:S01]  /*0bb0*/  FFMA R23, R23, R27, R22 ;  /* 0x0000001b17177223 */ /* 0x000fe20000000016 */
[----:B------:R-:W-:-:S04]  /*0bc0*/  FSEL R25, R10, R9, P0 ;  /* 0x000000090a197208 */ /* 0x000fc80000000000 */
[----:B------:R-:W3:Y:S01]  /*0bd0*/  SHFL.BFLY PT, R20, R23, 0x2, 0x1f ;  /* 0x0c401f0017147f89 */ /* 0x000ee200000e0000 */
[----:B------:R-:W-:Y:S01]  /*0be0*/  @!P2 FMUL R25, R25, 16777216 ;  /* 0x4b8000001919a820 */ /* 0x000fe20000400000 */
[C---:B------:R-:W-:Y:S01]  /*0bf0*/  FADD R0, R2.reuse, R2 ;  /* 0x0000000202007221 */ /* 0x040fe20000000000 */
[----:B------:R-:W-:Y:S02]  /*0c00*/  FSETP.NEU.AND P0, PT, R2, RZ, PT ;  /* 0x000000ff0200720b */ /* 0x000fe40003f0d000 */
[----:B--2---:R-:W-:Y:S02]  /*0c10*/  FMUL R25, R24, R25 ;  /* 0x0000001918197220 */ /* 0x004fe40000400000 */
[----:B------:R-:W-:-:S03]  /*0c20*/  FSETP.GEU.AND P2, PT, |R0|, 1.175494350822287508e-38, PT ;  /* 0x008000000000780b */ /* 0x000fc60003f4e200 */
[----:B------:R-:W-:Y:S01]  /*0c30*/  FSEL R25, R25, RZ, P0 ;  /* 0x000000ff19197208 */ /* 0x000fe20000000000 */
[----:B-1----:R-:W-:Y:S01]  /*0c40*/  FADD R21, -R8, R21 ;  /* 0x0000001508157221 */ /* 0x002fe20000000100 */
[C---:B------:R-:W-:Y:S01]  /*0c50*/  FMUL R27, R0.reuse, 0.25 ;  /* 0x3e800000001b7820 */ /* 0x040fe20000400000 */
[----:B------:R-:W-:Y:S02]  /*0c60*/  FSETP.GT.AND P0, PT, |R0|, 8.50705917302346158658e+37, PT ;  /* 0x7e8000000000780b */ /* 0x000fe40003f04200 */
[C---:B------:R-:W-:Y:S01]  /*0c70*/  FMUL R10, R21.reuse, R21 ;  /* 0x00000015150a7220 */ /* 0x040fe20000400000 */
[----:B------:R-:W-:Y:S01]  /*0c80*/  FFMA R8, R21, R25, R8 ;  /* 0x0000001915087223 */ /* 0x000fe20000000008 */
[----:B------:R-:W-:Y:S01]  /*0c90*/  FSEL R27, R27, R0, P0 ;  /* 0x000000001b1b7208 */ /* 0x000fe20000000000 */
[----:B---3--:R-:W-:Y:S01]  /*0ca0*/  FADD R20, R23, R20 ;  /* 0x0000001417147221 */ /* 0x008fe20000000000 */
[----:B------:R-:W-:Y:S02]  /*0cb0*/  FMUL R10, R9, R10 ;  /* 0x0000000a090a7220 */ /* 0x000fe40000400000 */
[----:B------:R-:W1:Y:S01]  /*0cc0*/  SHFL.BFLY PT, R9, R8, 0x1, 0x1f ;  /* 0x0c201f0008097f89 */ /* 0x000e6200000e0000 */
[----:B------:R-:W-:Y:S01]  /*0cd0*/  @!P2 FMUL R27, R27, 16777216 ;  /* 0x4b8000001b1ba820 */ /* 0x000fe20000400000 */
[----:B------:R-:W-:-:S05]  /*0ce0*/  FFMA R10, R25, R10, R20 ;  /* 0x0000000a190a7223 */ /* 0x000fca0000000014 */
[----:B------:R-:W2:Y:S01]  /*0cf0*/  SHFL.BFLY PT, R21, R10, 0x1, 0x1f ;  /* 0x0c201f000a157f89 */ /* 0x000ea200000e0000 */
[----:B------:R-:W3:Y:S01]  /*0d00*/  MUFU.RCP R27, R27 ;  /* 0x0000001b001b7308 */ /* 0x000ee20000001000 */
[----:B------:R-:W-:-:S05]  /*0d10*/  FSEL R20, R11, R2, P0 ;  /* 0x000000020b147208 */ /* 0x000fca0000000000 */
[----:B------:R-:W-:Y:S01]  /*0d20*/  @!P2 FMUL R20, R20, 16777216 ;  /* 0x4b8000001414a820 */ /* 0x000fe20000400000 */
[----:B------:R-:W-:Y:S02]  /*0d30*/  FSETP.NEU.AND P0, PT, R0, RZ, PT ;  /* 0x000000ff0000720b */ /* 0x000fe40003f0d000 */
[----:B------:R-:W-:Y:S01]  /*0d40*/  LOP3.LUT P2, RZ, R19, 0x1f, RZ, 0xc0, !PT ;  /* 0x0000001f13ff7812 */ /* 0x000fe2000784c0ff */
[----:B------:R-:W-:Y:S01]  /*0d50*/  UMOV UR4, 0x400 ;  /* 0x0000040000047882 */ /* 0x000fe20000000000 */
[----:B---3--:R-:W-:Y:S01]  /*0d60*/  FMUL R20, R27, R20 ;  /* 0x000000141b147220 */ /* 0x008fe20000400000 */
[----:B-1----:R-:W-:-:S04]  /*0d70*/  FADD R9, -R8, R9 ;  /* 0x0000000908097221 */ /* 0x002fc80000000100 */
[C---:B------:R-:W-:Y:S01]  /*0d80*/  FMUL R11, R9.reuse, R9 ;  /* 0x00000009090b7220 */ /* 0x040fe20000400000 */
[----:B------:R-:W-:Y:S01]  /*0d90*/  FSEL R20, R20, RZ, P0 ;  /* 0x000000ff14147208 */ /* 0x000fe20000000000 */
[----:B-----5:R-:W-:Y:S01]  /*0da0*/  UPRMT UR4, UR5, 0x654, UR4 ;  /* 0x0000065405047896 */ /* 0x020fe20008000004 */
[----:B------:R-:W-:Y:S01]  /*0db0*/  SHF.R.U32.HI R22, RZ, 0x3, R19 ;  /* 0x00000003ff167819 */ /* 0x000fe20000011613 */
[----:B--2---:R-:W-:Y:S01]  /*0dc0*/  FADD R21, R10, R21 ;  /* 0x000000150a157221 */ /* 0x004fe20000000000 */
[----:B------:R-:W-:Y:S01]  /*0dd0*/  FMUL R11, R2, R11 ;  /* 0x0000000b020b7220 */ /* 0x000fe20000400000 */
[----:B------:R-:W-:Y:S01]  /*0de0*/  FFMA R10, R9, R20, R8 ;  /* 0x00000014090a7223 */ /* 0x000fe20000000008 */
[----:B------:R-:W-:Y:S02]  /*0df0*/  LOP3.LUT R23, R22, 0x3c, RZ, 0xc0, !PT ;  /* 0x0000003c16177812 */ /* 0x000fe400078ec0ff */
[----:B------:R-:W-:Y:S01]  /*0e00*/  FFMA R20, R20, R11, R21 ;  /* 0x0000000b14147223 */ /* 0x000fe20000000015 */
[----:B------:R-:W-:Y:S04]  /*0e10*/  @!P1 STG.E.128 desc[UR6][R12.64+0x2000], R4 ;  /* 0x002000040c009986 */ /* 0x000fe8000c101d06 */
[----:B------:R-:W-:Y:S04]  /*0e20*/  @!P2 STS [R23+UR4+0x80], R0 ;  /* 0x000080001700a988 */ /* 0x000fe80008000804 */
[----:B------:R-:W-:Y:S04]  /*0e30*/  @!P2 STS [R23+UR4], R10 ;  /* 0x0000000a1700a988 */ /* 0x000fe80008000804 */
[----:B------:R-:W-:Y:S01]  /*0e40*/  @!P2 STS [R23+UR4+0x40], R20 ;  /* 0x000040141700a988 */ /* 0x000fe20008000804 */
[----:B------:R-:W-:Y:S01]  /*0e50*/  BAR.SYNC.DEFER_BLOCKING 0x0 ;  /* 0x0000000000007b1d */ /* 0x000fe20000010000 */
[----:B------:R-:W-:-:S13]  /*0e60*/  ISETP.GE.AND P3, PT, R19, 0x10, PT ;  /* 0x000000101300780c */ /* 0x000fda0003f66270 */
[----:B------:R-:W1:Y:S04]  /*0e70*/  @!P3 LDS R17, [R16+UR4+0x80] ;  /* 0x000080041011b984 */ /* 0x000e680008000800 */
[----:B------:R-:W-:Y:S04]  /*0e80*/  @!P3 LDS R15, [R16+UR4] ;  /* 0x00000004100fb984 */ /* 0x000fe80008000800 */
[----:B------:R-:W-:Y:S04]  /*0e90*/  @!P3 LDS R18, [R16+UR4+0x40] ;  /* 0x000040041012b984 */ /* 0x000fe80008000800 */
[----:B-1----:R-:W1:Y:S02]  /*0ea0*/  SHFL.BFLY PT, R8, R17, 0x8, 0x1f ;  /* 0x0d001f0011087f89 */ /* 0x002e6400000e0000 */
[----:B-1----:R-:W-:-:S05]  /*0eb0*/  FADD R2, R17, R8 ;  /* 0x0000000811027221 */ /* 0x002fca0000000000 */
[C---:B------:R-:W-:Y:S01]  /*0ec0*/  FSETP.GEU.AND P2, PT, |R2|.reuse, 1.175494350822287508e-38, PT ;  /* 0x008000000200780b */ /* 0x040fe20003f4e200 */
[C---:B------:R-:W-:Y:S01]  /*0ed0*/  FMUL R9, R2.reuse, 0.25 ;  /* 0x3e80000002097820 */ /* 0x040fe20000400000 */
[----:B------:R-:W-:Y:S01]  /*0ee0*/  FSETP.GT.AND P0, PT, |R2|, 8.50705917302346158658e+37, PT ;  /* 0x7e8000000200780b */ /* 0x000fe20003f04200 */
[----:B------:R-:W1:Y:S03]  /*0ef0*/  SHFL.BFLY PT, R5, R2, 0x4, 0x1f ;  /* 0x0c801f0002057f89 */ /* 0x000e6600000e0000 */
[----:B------:R-:W-:Y:S01]  /*0f00*/  FSEL R6, R9, R2, P0 ;  /* 0x0000000209067208 */ /* 0x000fe20000000000 */
[----:B------:R-:W2:Y:S06]  /*0f10*/  SHFL.BFLY PT, R4, R15, 0x8, 0x1f ;  /* 0x0d001f000f047f89 */ /* 0x000eac00000e0000 */
[----:B------:R-:W-:-:S04]  /*0f20*/  @!P2 FMUL R6, R6, 16777216 ;  /* 0x4b8000000606a820 */ /* 0x000fc80000400000 */
[----:B------:R-:W3:Y:S01]  /*0f30*/  MUFU.RCP R7, R6 ;  /* 0x0000000600077308 */ /* 0x000ee20000001000 */
[----:B------:R-:W4:Y:S01]  /*0f40*/  SHFL.BFLY PT, R9, R18, 0x8, 0x1f ;  /* 0x0d001f0012097f89 */ /* 0x000f2200000e0000 */
[----:B------:R-:W-:-:S04]  /*0f50*/  @P0 FMUL R8, R8, 0.25 ;  /* 0x3e80000008080820 */ /* 0x000fc80000400000 */
[----:B------:R-:W-:Y:S01]  /*0f60*/  @!P2 FMUL R8, R8, 16777216 ;  /* 0x4b8000000808a820 */ /* 0x000fe20000400000 */
[C---:B------:R-:W-:Y:S01]  /*0f70*/  FSETP.NEU.AND P2, PT, R2.reuse, RZ, PT ;  /* 0x000000ff0200720b */ /* 0x040fe20003f4d000 */
[----:B-1----:R-:W-:Y:S02]  /*0f80*/  FADD R0, R2, R5 ;  /* 0x0000000502007221 */ /* 0x002fe40000000000 */
[----:B---3--:R-:W-:-:S03]  /*0f90*/  FMUL R7, R7, R8 ;  /* 0x0000000807077220 */ /* 0x008fc60000400000 */
[C---:B------:R-:W-:Y:S01]  /*0fa0*/  FSETP.GEU.AND P3, PT, |R0|.reuse, 1.175494350822287508e-38, PT ;  /* 0x008000000000780b */ /* 0x040fe20003f6e200 */
[C---:B------:R-:W-:Y:S01]  /*0fb0*/  FMUL R11, R0.reuse, 0.25 ;  /* 0x3e800000000b7820 */ /* 0x040fe20000400000 */
[----:B------:R-:W-:Y:S02]  /*0fc0*/  FSEL R6, R7, RZ, P2 ;  /* 0x000000ff07067208 */ /* 0x000fe40001000000 */
[----:B------:R-:W1:Y:S01]  /*0fd0*/  SHFL.BFLY PT, R7, R0, 0x2, 0x1f ;  /* 0x0c401f0000077f89 */ /* 0x000e6200000e0000 */
[----:B--2---:R-:W-:Y:S01]  /*0fe0*/  FADD R4, -R15, R4 ;  /* 0x000000040f047221 */ /* 0x004fe20000000100 */
[----:B------:R-:W-:-:S03]  /*0ff0*/  FSETP.GT.AND P0, PT, |R0|, 8.50705917302346158658e+37, PT ;  /* 0x7e8000000000780b */ /* 0x000fc60003f04200 */
[C---:B------:R-:W-:Y:S01]  /*1000*/  FMUL R8, R4.reuse, R4 ;  /* 0x0000000404087220 */ /* 0x040fe20000400000 */
[----:B------:R-:W-:Y:S01]  /*1010*/  FSEL R11, R11, R0, P0 ;  /* 0x000000000b0b7208 */ /* 0x000fe20000000000 */
[----:B------:R-:W-:Y:S01]  /*1020*/  FFMA R15, R4, R6, R15 ;  /* 0x00000006040f7223 */ /* 0x000fe2000000000f */
[----:B----4-:R-:W-:Y:S01]  /*1030*/  FADD R9, R18, R9 ;  /* 0x0000000912097221 */ /* 0x010fe20000000000 */
[----:B------:R-:W-:Y:S02]  /*1040*/  FMUL R8, R17, R8 ;  /* 0x0000000811087220 */ /* 0x000fe40000400000 */
[----:B------:R-:W-:Y:S01]  /*1050*/  @!P3 FMUL R11, R11, 16777216 ;  /* 0x4b8000000b0bb820 */ /* 0x000fe20000400000 */
[----:B------:R-:W2:Y:S01]  /*1060*/  SHFL.BFLY PT, R10, R15, 0x4, 0x1f ;  /* 0x0c801f000f0a7f89 */ /* 0x000ea200000e0000 */
[----:B------:R-:W-:Y:S02]  /*1070*/  FFMA R8, R6, R8, R9 ;  /* 0x0000000806087223 */ /* 0x000fe40000000009 */
[----:B------:R-:W3:Y:S01]  /*1080*/  MUFU.RCP R6, R11 ;  /* 0x0000000b00067308 */ /* 0x000ee20000001000 */
[----:B------:R-:W-:-:S02]  /*1090*/  @P0 FMUL R5, R5, 0.25 ;  /* 0x3e80000005050820 */ /* 0x000fc40000400000 */
[----:B------:R-:W4:Y:S02]  /*10a0*/  SHFL.BFLY PT, R9, R8, 0x4, 0x1f ;  /* 0x0c801f0008097f89 */ /* 0x000f2400000e0000 */
[----:B------:R-:W-:Y:S01]  /*10b0*/  @!P3 FMUL R5, R5, 16777216 ;  /* 0x4b8000000505b820 */ /* 0x000fe20000400000 */
[C---:B-1----:R-:W-:Y:S01]  /*10c0*/  FADD R4, R0.reuse, R7 ;  /* 0x0000000700047221 */ /* 0x042fe20000000000 */
[----:B------:R-:W-:-:S04]  /*10d0*/  FSETP.NEU.AND P2, PT, R0, RZ, PT ;  /* 0x000000ff0000720b */ /* 0x000fc80003f4d000 */
[----:B------:R-:W-:Y:S01]  /*10e0*/  FSETP.GEU.AND P3, PT, |R4|, 1.175494350822287508e-38, PT ;  /* 0x008000000400780b */ /* 0x000fe20003f6e200 */
[----:B---3--:R-:W-:Y:S01]  /*10f0*/  FMUL R6, R6, R5 ;  /* 0x0000000506067220 */ /* 0x008fe20000400000 */
[C---:B------:R-:W-:Y:S01]  /*1100*/  FMUL R5, R4.reuse, 0.25 ;  /* 0x3e80000004057820 */ /* 0x040fe20000400000 */
[----:B------:R-:W-:-:S03]  /*1110*/  FSETP.GT.AND P0, PT, |R4|, 8.50705917302346158658e+37, PT ;  /* 0x7e8000000400780b */ /* 0x000fc60003f04200 */
[----:B------:R-:W-:Y:S01]  /*1120*/  FSEL R6, R6, RZ, P2 ;  /* 0x000000ff06067208 */ /* 0x000fe20001000000 */
[----:B--2---:R-:W-:Y:S01]  /*1130*/  FADD R10, -R15, R10 ;  /* 0x0000000a0f0a7221 */ /* 0x004fe20000000100 */
[----:B------:R-:W-:-:S03]  /*1140*/  FSEL R12, R5, R4, P0 ;  /* 0x00000004050c7208 */ /* 0x000fc60000000000 */
[C---:B------:R-:W-:Y:S01]  /*1150*/  FMUL R11, R10.reuse, R10 ;  /* 0x0000000a0a0b7220 */ /* 0x040fe20000400000 */
[----:B------:R-:W-:Y:S01]  /*1160*/  FFMA R10, R10, R6, R15 ;  /* 0x000000060a0a7223 */ /* 0x000fe2000000000f */
[----:B------:R-:W1:Y:S01]  /*1170*/  SHFL.BFLY PT, R5, R4, 0x1, 0x1f ;  /* 0x0c201f0004057f89 */ /* 0x000e6200000e0000 */
[----:B------:R-:W-:Y:S01]  /*1180*/  @!P3 FMUL R12, R12, 16777216 ;  /* 0x4b8000000c0cb820 */ /* 0x000fe20000400000 */
[----:B----4-:R-:W-:Y:S01]  /*1190*/  FADD R9, R8, R9 ;  /* 0x0000000908097221 */ /* 0x010fe20000000000 */
[----:B------:R-:W-:Y:S01]  /*11a0*/  FMUL R11, R2, R11 ;  /* 0x0000000b020b7220 */ /* 0x000fe20000400000 */
[----:B------:R-:W2:Y:S03]  /*11b0*/  SHFL.BFLY PT, R13, R10, 0x2, 0x1f ;  /* 0x0c401f000a0d7f89 */ /* 0x000ea600000e0000 */
[----:B------:R-:W3:Y:S01]  /*11c0*/  MUFU.RCP R12, R12 ;  /* 0x0000000c000c7308 */ /* 0x000ee20000001000 */
[----:B------:R-:W-:Y:S01]  /*11d0*/  FFMA R9, R6, R11, R9 ;  /* 0x0000000b06097223 */ /* 0x000fe20000000009 */
[----:B------:R-:W-:-:S04]  /*11e0*/  @P0 FMUL R7, R7, 0.25 ;  /* 0x3e80000007070820 */ /* 0x000fc80000400000 */
[----:B------:R-:W4:Y:S01]  /*11f0*/  SHFL.BFLY PT, R2, R9, 0x2, 0x1f ;  /* 0x0c401f0009027f89 */ /* 0x000f2200000e0000 */
[----:B------:R-:W-:Y:S01]  /*1200*/  @!P3 FMUL R7, R7, 16777216 ;  /* 0x4b8000000707b820 */ /* 0x000fe20000400000 */
[----:B------:R-:W-:-:S03]  /*1210*/  FSETP.NEU.AND P0, PT, R4, RZ, PT ;  /* 0x000000ff0400720b */ /* 0x000fc60003f0d000 */
[----:B---3--:R-:W-:Y:S01]  /*1220*/  FMUL R6, R12, R7 ;  /* 0x000000070c067220 */ /* 0x008fe20000400000 */
[----:B-1----:R-:W-:-:S04]  /*1230*/  FADD R7, R4, R5 ;  /* 0x0000000504077221 */ /* 0x002fc80000000000 */
[----:B------:R-:W-:Y:S01]  /*1240*/  FSEL R6, R6, RZ, P0 ;  /* 0x000000ff06067208 */ /* 0x000fe20000000000 */
[----:B--2---:R-:W-:Y:S01]  /*1250*/  FADD R13, -R10, R13 ;  /* 0x0000000d0a0d7221 */ /* 0x004fe20000000100 */
[C---:B------:R-:W-:Y:S01]  /*1260*/  FSETP.GEU.AND P2, PT, |R7|.reuse, 1.175494350822287508e-38, PT ;  /* 0x008000000700780b */ /* 0x040fe20003f4e200 */
[----:B------:R-:W-:Y:S02]  /*1270*/  FMUL R8, R7, 0.25 ;  /* 0x3e80000007087820 */ /* 0x000fe40000400000 */
[C---:B------:R-:W-:Y:S01]  /*1280*/  FFMA R10, R13.reuse, R6, R10 ;  /* 0x000000060d0a7223 */ /* 0x040fe2000000000a */
[----:B------:R-:W-:Y:S01]  /*1290*/  FMUL R13, R13, R13 ;  /* 0x0000000d0d0d7220 */ /* 0x000fe20000400000 */
[----:B------:R-:W-:Y:S01]  /*12a0*/  FSETP.GT.AND P0, PT, |R7|, 8.50705917302346158658e+37, PT ;  /* 0x7e8000000700780b */ /* 0x000fe20003f04200 */
[----:B----4-:R-:W-:Y:S02]  /*12b0*/  FADD R9, R9, R2 ;  /* 0x0000000209097221 */ /* 0x010fe40000000000 */
[----:B------:R-:W-:Y:S01]  /*12c0*/  FMUL R13, R0, R13 ;  /* 0x0000000d000d7220 */ /* 0x000fe20000400000 */
[----:B------:R-:W-:Y:S01]  /*12d0*/  FSEL R8, R8, R7, P0 ;  /* 0x0000000708087208 */ /* 0x000fe20000000000 */
[----:B------:R-:W1:Y:S02]  /*12e0*/  SHFL.BFLY PT, R11, R10, 0x1, 0x1f ;  /* 0x0c201f000a0b7f89 */ /* 0x000e6400000e0000 */
[----:B------:R-:W-:-:S02]  /*12f0*/  FFMA R9, R6, R13, R9 ;  /* 0x0000000d06097223 */ /* 0x000fc40000000009 */
[----:B------:R-:W-:-:S03]  /*1300*/  @!P2 FMUL R8, R8, 16777216 ;  /* 0x4b8000000808a820 */ /* 0x000fc60000400000 */
[----:B------:R-:W2:Y:S03]  /*1310*/  SHFL.BFLY PT, R0, R9, 0x1, 0x1f ;  /* 0x0c201f0009007f89 */ /* 0x000ea600000e0000 */
[----:B------:R-:W3:Y:S01]  /*1320*/  MUFU.RCP R8, R8 ;  /* 0x0000000800087308 */ /* 0x000ee20000001000 */
[----:B------:R-:W-:Y:S01]  /*1330*/  @P0 FMUL R5, R5, 0.25 ;  /* 0x3e80000005050820 */ /* 0x000fe20000400000 */
[----:B------:R-:W-:-:S03]  /*1340*/  LOP3.LUT P0, RZ, R19, 0xf, RZ, 0xc0, !PT ;  /* 0x0000000f13ff7812 */ /* 0x000fc6000780c0ff */
[----:B------:R-:W-:Y:S01]  /*1350*/  @!P2 FMUL R5, R5, 16777216 ;  /* 0x4b8000000505a820 */ /* 0x000fe20000400000 */
[----:B------:R-:W-:Y:S02]  /*1360*/  FSETP.NEU.AND P2, PT, R7, RZ, PT ;  /* 0x000000ff0700720b */ /* 0x000fe40003f4d000 */
[----:B------:R-:W-:Y:S01]  /*1370*/  ISETP.LT.AND P0, PT, R19, 0x10, !P0 ;  /* 0x000000101300780c */ /* 0x000fe20004701270 */
[----:B-1----:R-:W-:Y:S01]  /*1380*/  FADD R11, -R10, R11 ;  /* 0x0000000b0a0b7221 */ /* 0x002fe20000000100 */
[----:B---3--:R-:W-:-:S03]  /*1390*/  FMUL R5, R8, R5 ;  /* 0x0000000508057220 */ /* 0x008fc60000400000 */
[----:B------:R-:W-:Y:S02]  /*13a0*/  FMUL R13, R11, R11 ;  /* 0x0000000b0b0d7220 */ /* 0x000fe40000400000 */
[----:B------:R-:W-:Y:S01]  /*13b0*/  FSEL R5, R5, RZ, P2 ;  /* 0x000000ff05057208 */ /* 0x000fe20001000000 */
[----:B--2---:R-:W-:Y:S01]  /*13c0*/  FADD R0, R9, R0 ;  /* 0x0000000009007221 */ /* 0x004fe20000000000 */
[----:B------:R-:W-:-:S04]  /*13d0*/  FMUL R13, R4, R13 ;  /* 0x0000000d040d7220 */ /* 0x000fc80000400000 */
[----:B------:R-:W-:Y:S01]  /*13e0*/  @P0 STS [R16+UR4+0x80], R7 ;  /* 0x0000800710000988 */ /* 0x000fe20008000804 */
[----:B------:R-:W-:Y:S01]  /*13f0*/  HFMA2.MMA R15, -RZ, RZ, 0.6875, 0 ;  /* 0x39800000ff0f7435 */ /* 0x000fe200000001ff */
[----:B------:R-:W-:Y:S01]  /*1400*/  FFMA R11, R11, R5, R10 ;  /* 0x000000050b0b7223 */ /* 0x000fe2000000000a */
[----:B------:R-:W-:Y:S01]  /*1410*/  FFMA R13, R5, R13, R0 ;  /* 0x0000000d050d7223 */ /* 0x000fe20000000000 */
[----:B------:R-:W1:Y:S03]  /*1420*/  LDC.64 R8, c[0x0][0x218] ;  /* 0x00008600ff087b82 */ /* 0x000e660000000a00 */
[----:B------:R2:W-:Y:S04]  /*1430*/  @P0 STS [R16+UR4], R11 ;  /* 0x0000000b10000988 */ /* 0x0005e80008000804 */
[----:B------:R-:W-:Y:S01]  /*1440*/  @P0 STS [R16+UR4+0x40], R13 ;  /* 0x0000400d10000988 */ /* 0x000fe20008000804 */
[----:B------:R-:W3:Y:S08]  /*1450*/  LDC.64 R4, c[0x0][0x228] ;  /* 0x00008a00ff047b82 */ /* 0x000ef00000000a00 */
[----:B------:R-:W-:Y:S01]  /*1460*/  BAR.SYNC.DEFER_BLOCKING 0x0 ;  /* 0x0000000000007b1d */ /* 0x000fe20000010000 */
[----:B------:R-:W-:-:S07]  /*1470*/  LOP3.LUT P0, RZ, R19, 0x1ff, RZ, 0xc0, !PT ;  /* 0x000001ff13ff7812 */ /* 0x000fce000780c0ff */
[----:B--2---:R-:W2:Y:S01]  /*1480*/  LDC.64 R10, c[0x0][0x230] ;  /* 0x00008c00ff0a7b82 */ /* 0x004ea20000000a00 */
[----:B------:R-:W4:Y:S04]  /*1490*/  LDS R0, [UR4] ;  /* 0x00000004ff007984 */ /* 0x000f280008000800 */
[----:B------:R-:W5:Y:S01]  /*14a0*/  LDS R2, [UR4+0x40] ;  /* 0x00004004ff027984 */ /* 0x000f620008000800 */
[C---:B------:R-:W-:Y:S01]  /*14b0*/  ISETP.LT.AND P0, PT, R14.reuse, 0x100, !P0 ;  /* 0x000001000e00780c */ /* 0x040fe20004701270 */
[----:B---3--:R-:W-:-:S12]  /*14c0*/  IMAD.WIDE R4, R14, 0x4, R4 ;  /* 0x000000040e047825 */ /* 0x008fd800078e0204 */
[----:B----4-:R3:W-:Y:S01]  /*14d0*/  @P0 STG.E desc[UR6][R4.64], R0 ;  /* 0x0000000004000986 */ /* 0x0107e2000c101906 */
[----:B-----5:R-:W-:-:S06]  /*14e0*/  FFMA R2, R2, R15, 9.9999997473787516356e-06 ;  /* 0x3727c5ac02027423 */ /* 0x020fcc000000000f */
[----:B------:R-:W4:Y:S01]  /*14f0*/  MUFU.RSQ R2, R2 ;  /* 0x0000000200027308 */ /* 0x000f220000001400 */
[----:B-1----:R-:W-:Y:S01]  /*1500*/  IMAD.WIDE R14, R14, 0x4, R8 ;  /* 0x000000040e0e7825 */ /* 0x002fe200078e0208 */
[----:B------:R-:W-:Y:S08]  /*1510*/  BAR.SYNC.DEFER_BLOCKING 0x0 ;  /* 0x0000000000007b1d */ /* 0x000ff00000010000 */
[----:B------:R-:W1:Y:S01]  /*1520*/  LDC.64 R8, c[0x0][0x210] ;  /* 0x00008400ff087b82 */ /* 0x000e620000000a00 */
[----:B----4-:R3:W-:Y:S01]  /*1530*/  @P0 STG.E desc[UR6][R14.64], R2 ;  /* 0x000000020e000986 */ /* 0x0107e2000c101906 */
[----:B------:R-:W-:Y:S01]  /*1540*/  UPLOP3.LUT UP0, UPT, UPT, UPT, UPT, 0x80, 0x0 ;  /* 0x000000000000789c */ /* 0x000fe20003f0f070 */
[----:B--2---:R-:W-:-:S10]  /*1550*/  UMOV UR4, URZ ;  /* 0x0000003f00047c82 */ /* 0x004fd40008000000 */
.L_x_0:
[----:B-1----:R-:W-:Y:S02]  /*1560*/  LOP3.LUT R13, R3, UR4, RZ, 0xfc, !PT ;  /* 0x00000004030d7c12 */ /* 0x002fe4000f8efcff */
[----:B---3--:R-:W-:Y:S02]  /*1570*/  CS2R R4, SRZ ;  /* 0x0000000000047805 */ /* 0x008fe4000001ff00 */
[----:B------:R-:W-:Y:S01]  /*1580*/  CS2R R6, SRZ ;  /* 0x0000000000067805 */ /* 0x000fe2000001ff00 */
[----:B------:R-:W-:-:S05]  /*1590*/  IMAD.WIDE R14, R13, 0x4, R8 ;  /* 0x000000040d0e7825 */ /* 0x000fca00078e0208 */
[----:B------:R1:W2:Y:S01]  /*15a0*/  @!P1 LDG.E.EF.128 R4, desc[UR6][R14.64] ;  /* 0x000000060e049981 */ /* 0x0002a2000c0e1d00 */
[----:B------:R-:W-:Y:S01]  /*15b0*/  UMOV UR4, 0x800 ;  /* 0x0000080000047882 */ /* 0x000fe20000000000 */
[----:B-1----:R-:W-:Y:S02]  /*15c0*/  MOV R14, 0x3ab5ebe6 ;  /* 0x3ab5ebe6000e7802 */ /* 0x002fe40000000f00 */
[----:B--2---:R-:W-:Y:S02]  /*15d0*/  SEL R17, R4, RZ, !P1 ;  /* 0x000000ff04117207 */ /* 0x004fe40004800000 */
[----:B------:R-:W-:Y:S02]  /*15e0*/  SEL R5, R5, RZ, !P1 ;  /* 0x000000ff05057207 */ /* 0x000fe40004800000 */
[----:B------:R-:W-:Y:S01]  /*15f0*/  SEL R7, R7, RZ, !P1 ;  /* 0x000000ff07077207 */ /* 0x000fe20004800000 */
[C---:B------:R-:W-:Y:S02]  /*1600*/  FADD R17, -R0.reuse, R17 ;  /* 0x0000001100117221 */ /* 0x040fe40000000100 */
[----:B------:R-:W-:-:S02]  /*1610*/  FADD R5, -R0, R5 ;  /* 0x0000000500057221 */ /* 0x000fc40000000100 */
[----:B------:R-:W-:Y:S01]  /*1620*/  FMUL R4, R2, R17 ;  /* 0x0000001102047220 */ /* 0x000fe20000400000 */
[----:B------:R-:W-:Y:S01]  /*1630*/  SEL R17, R6, RZ, !P1 ;  /* 0x000000ff06117207 */ /* 0x000fe20004800000 */
[----:B------:R-:W-:Y:S01]  /*1640*/  FMUL R5, R2, R5 ;  /* 0x0000000502057220 */ /* 0x000fe20000400000 */
[----:B------:R-:W-:Y:S01]  /*1650*/  FADD R7, -R0, R7 ;  /* 0x0000000700077221 */ /* 0x000fe20000000100 */
[C---:B------:R-:W-:Y:S01]  /*1660*/  FMUL R12, R4.reuse, 1.4426950216293334961 ;  /* 0x3fb8aa3b040c7820 */ /* 0x040fe20000400000 */
[----:B------:R-:W-:Y:S01]  /*1670*/  FADD.FTZ R16, |R4|, -RZ ;  /* 0x800000ff04107221 */ /* 0x000fe20000010200 */
[----:B------:R-:W-:Y:S01]  /*1680*/  FADD R17, -R0, R17 ;  /* 0x0000001100117221 */ /* 0x000fe20000000100 */
[C---:B------:R-:W-:Y:S01]  /*1690*/  FADD.FTZ R19, |R5|.reuse, -RZ ;  /* 0x800000ff05137221 */ /* 0x040fe20000010200 */
[----:B------:R-:W-:Y:S02]  /*16a0*/  FMUL R7, R2, R7 ;  /* 0x0000000702077220 */ /* 0x000fe40000400000 */
[----:B------:R-:W1:Y:S01]  /*16b0*/  FRND R12, R12 ;  /* 0x0000000c000c7307 */ /* 0x000e620000201000 */
[----:B------:R-:W-:Y:S01]  /*16c0*/  FSETP.GEU.AND P0, PT, R16, 0.40999999642372131348, PT ;  /* 0x3ed1eb851000780b */ /* 0x000fe20003f0e000 */
[----:B------:R-:W-:Y:S01]  /*16d0*/  FMUL R16, R5, 1.4426950216293334961 ;  /* 0x3fb8aa3b05107820 */ /* 0x000fe20000400000 */
[----:B------:R-:W-:Y:S01]  /*16e0*/  FMUL R6, R2, R17 ;  /* 0x0000001102067220 */ /* 0x000fe20000400000 */
[C---:B------:R-:W-:Y:S01]  /*16f0*/  FMUL R22, R7.reuse, 1.4426950216293334961 ;  /* 0x3fb8aa3b07167820 */ /* 0x040fe20000400000 */
[----:B------:R-:W-:-:S02]  /*1700*/  FADD.FTZ R23, |R7|, -RZ ;  /* 0x800000ff07177221 */ /* 0x000fc40000010200 */
[----:B------:R-:W-:Y:S01]  /*1710*/  FMUL R20, R6, 1.4426950216293334961 ;  /* 0x3fb8aa3b06147820 */ /* 0x000fe20000400000 */
[----:B------:R-:W2:Y:S01]  /*1720*/  FRND R18, R16 ;  /* 0x0000001000127307 */ /* 0x000ea20000201000 */
[----:B-1----:R-:W-:-:S07]  /*1730*/  FSEL R15, R12, RZ, P0 ;  /* 0x000000ff0c0f7208 */ /* 0x002fce0000000000 */
[----:B------:R-:W1:Y:S01]  /*1740*/  FRND R20, R20 ;  /* 0x0000001400147307 */ /* 0x000e620000201000 */
[----:B------:R-:W-:Y:S01]  /*1750*/  FSETP.GEU.AND P0, PT, R19, 0.40999999642372131348, PT ;  /* 0x3ed1eb851300780b */ /* 0x000fe20003f0e000 */
[----:B------:R-:W-:Y:S01]  /*1760*/  FADD.FTZ R19, |R6|, -RZ ;  /* 0x800000ff06137221 */ /* 0x000fe20000010200 */
[C---:B------:R-:W-:Y:S01]  /*1770*/  FSETP.NEU.AND P4, PT, R15.reuse, 128, PT ;  /* 0x430000000f00780b */ /* 0x040fe20003f8d000 */
[----:B------:R-:W-:Y:S01]  /*1780*/  FFMA.FTZ R12, -R15, 0.693145751953125, R4 ;  /* 0x3f3172000f0c7823 */ /* 0x000fe20000010104 */
[----:B--2---:R-:W-:-:S03]  /*1790*/  FSEL R18, R18, RZ, P0 ;  /* 0x000000ff12127208 */ /* 0x004fc60000000000 */
[----:B------:R2:W3:Y:S01]  /*17a0*/  FRND R16, R22 ;  /* 0x0000001600107307 */ /* 0x0004e20000201000 */
[----:B------:R-:W-:Y:S01]  /*17b0*/  FSETP.GEU.AND P0, PT, R19, 0.40999999642372131348, PT ;  /* 0x3ed1eb851300780b */ /* 0x000fe20003f0e000 */
[C---:B------:R-:W-:Y:S01]  /*17c0*/  FFMA.FTZ R17, -R15.reuse, 1.428606765330187045e-06, R12 ;  /* 0x35bfbe8e0f117823 */ /* 0x040fe2000001010c */
[----:B------:R-:W-:Y:S01]  /*17d0*/  FSEL R25, R15, 127, P4 ;  /* 0x42fe00000f197808 */ /* 0x000fe20002000000 */
[C---:B------:R-:W-:Y:S01]  /*17e0*/  FFMA.FTZ R19, -R18.reuse, 0.693145751953125, R5 ;  /* 0x3f31720012137823 */ /* 0x040fe20000010105 */
[----:B------:R-:W-:Y:S01]  /*17f0*/  FSETP.NEU.AND P3, PT, R18, 128, PT ;  /* 0x430000001200780b */ /* 0x000fe20003f6d000 */
[----:B------:R-:W-:Y:S01]  /*1800*/  FFMA.FTZ R12, R17, R14, 0.0083824126049876213074 ;  /* 0x3c095663110c7423 */ /* 0x000fe2000001000e */
[----:B-1----:R-:W-:Y:S01]  /*1810*/  FSEL R21, R20, RZ, P0 ;  /* 0x000000ff14157208 */ /* 0x002fe20000000000 */
[----:B------:R-:W-:Y:S01]  /*1820*/  FFMA.FTZ R19, -R18, 1.428606765330187045e-06, R19 ;  /* 0x35bfbe8e12137823 */ /* 0x000fe20000010113 */
[----:B------:R-:W-:Y:S01]  /*1830*/  FSETP.GEU.AND P0, PT, R23, 0.40999999642372131348, PT ;  /* 0x3ed1eb851700780b */ /* 0x000fe20003f0e000 */
[----:B------:R-:W-:Y:S01]  /*1840*/  FFMA.FTZ R12, R17, R12, 0.041667830199003219604 ;  /* 0x3d2aabe3110c7423 */ /* 0x000fe2000001000c */
[----:B------:R-:W-:Y:S01]  /*1850*/  FSETP.GT.AND P2, PT, R25, 128, PT ;  /* 0x430000001900780b */ /* 0x000fe20003f44000 */
[----:B------:R-:W-:Y:S01]  /*1860*/  FFMA.FTZ R20, R19, R14, 0.0083824126049876213074 ;  /* 0x3c09566313147423 */ /* 0x000fe2000001000e */
[----:B------:R-:W-:Y:S01]  /*1870*/  FSETP.GEU.AND P6, PT, R25, -25, PT ;  /* 0xc1c800001900780b */ /* 0x000fe20003fce000 */
[----:B--2---:R-:W-:Y:S01]  /*1880*/  FFMA.FTZ R22, -R21, 0.693145751953125, R6 ;  /* 0x3f31720015167823 */ /* 0x004fe20000010106 */
[----:B------:R-:W1:Y:S01]  /*1890*/  MUFU.EX2 R25, R25 ;  /* 0x0000001900197308 */ /* 0x000e620000000800 */
[----:B------:R-:W-:Y:S01]  /*18a0*/  FFMA.FTZ R20, R19, R20, 0.041667830199003219604 ;  /* 0x3d2aabe313147423 */ /* 0x000fe20000010014 */
[----:B------:R-:W-:Y:S01]  /*18b0*/  FFMA.FTZ R12, R17, R12, 0.16666397452354431152 ;  /* 0x3e2aa9f6110c7423 */ /* 0x000fe2000001000c */
[----:B---3--:R-:W-:Y:S01]  /*18c0*/  FSEL R16, R16, RZ, P0 ;  /* 0x000000ff10107208 */ /* 0x008fe20000000000 */
[----:B------:R-:W-:Y:S01]  /*18d0*/  FFMA.FTZ R23, -R21, 1.428606765330187045e-06, R22 ;  /* 0x35bfbe8e15177823 */ /* 0x000fe20000010116 */
[----:B------:R-:W-:Y:S01]  /*18e0*/  FFMA.FTZ R20, R19, R20, 0.16666397452354431152 ;  /* 0x3e2aa9f613147423 */ /* 0x000fe20000010014 */
[----:B------:R-:W-:Y:S01]  /*18f0*/  FSEL R15, R18, 127, P3 ;  /* 0x42fe0000120f7808 */ /* 0x000fe20001800000 */
[----:B------:R-:W-:Y:S01]  /*1900*/  FFMA.FTZ R12, R17, R12, 0.49999994039535522461 ;  /* 0x3efffffe110c7423 */ /* 0x000fe2000001000c */
[C---:B------:R-:W-:Y:S01]  /*1910*/  FFMA.FTZ R27, -R16.reuse, 0.693145751953125, R7 ;  /* 0x3f317200101b7823 */ /* 0x040fe20000010107 */
[----:B------:R-:W-:Y:S01]  /*1920*/  FFMA.FTZ R20, R19, R20, 0.49999994039535522461 ;  /* 0x3efffffe13147423 */ /* 0x000fe20000010014 */
[----:B------:R-:W-:Y:S01]  /*1930*/  FFMA.FTZ R22, R23, R14, 0.0083824126049876213074 ;  /* 0x3c09566317167423 */ /* 0x000fe2000001000e */
[----:B------:R-:W-:Y:S01]  /*1940*/  FMUL R12, R17, R12 ;  /* 0x0000000c110c7220 */ /* 0x000fe20000400000 */
[----:B------:R-:W-:Y:S01]  /*1950*/  FSETP.NEU.AND P5, PT, R21, 128, PT ;  /* 0x430000001500780b */ /* 0x000fe20003fad000 */
[----:B------:R-:W-:Y:S01]  /*1960*/  FMUL R18, R19, R20 ;  /* 0x0000001413127220 */ /* 0x000fe20000400000 */
[C---:B------:R-:W-:Y:S01]  /*1970*/  FSETP.NEU.AND P0, PT, R16.reuse, 128, PT ;  /* 0x430000001000780b */ /* 0x040fe20003f0d000 */
[----:B------:R-:W-:Y:S01]  /*1980*/  FFMA.FTZ R22, R23, R22, 0.041667830199003219604 ;  /* 0x3d2aabe317167423 */ /* 0x000fe20000010016 */
[----:B------:R-:W-:Y:S01]  /*1990*/  FFMA.FTZ R12, R17, R12, R17 ;  /* 0x0000000c110c7223 */ /* 0x000fe20000010011 */
[----:B------:R-:W-:Y:S01]  /*19a0*/  FFMA.FTZ R18, R19, R18, R19 ;  /* 0x0000001213127223 */ /* 0x000fe20000010013 */
[C---:B------:R-:W-:Y:S01]  /*19b0*/  FFMA.FTZ R19, -R16.reuse, 1.428606765330187045e-06, R27 ;  /* 0x35bfbe8e10137823 */ /* 0x040fe2000001011b */
[----:B------:R-:W2:Y:S01]  /*19c0*/  MUFU.EX2 R17, R15 ;  /* 0x0000000f00117308 */ /* 0x000ea20000000800 */
[----:B------:R-:W-:Y:S01]  /*19d0*/  FSEL R21, R21, 127, P5 ;  /* 0x42fe000015157808 */ /* 0x000fe20002800000 */
[----:B-1----:R-:W-:Y:S01]  /*19e0*/  FADD R20, R25, -1 ;  /* 0xbf80000019147421 */ /* 0x002fe20000000000 */
[----:B------:R-:W-:Y:S01]  /*19f0*/  FFMA.FTZ R24, R19, R14, 0.0083824126049876213074 ;  /* 0x3c09566313187423 */ /* 0x000fe2000001000e */
[----:B------:R-:W-:Y:S01]  /*1a00*/  FSEL R16, R16, 127, P0 ;  /* 0x42fe000010107808 */ /* 0x000fe20000000000 */
[----:B------:R-:W-:Y:S01]  /*1a10*/  FFMA.FTZ R22, R23, R22, 0.16666397452354431152 ;  /* 0x3e2aa9f617167423 */ /* 0x000fe20000010016 */
[----:B------:R-:W-:Y:S01]  /*1a20*/  FFMA.FTZ R20, R25, R12, R20 ;  /* 0x0000000c19147223 */ /* 0x000fe20000010014 */
[----:B------:R-:W-:Y:S01]  /*1a30*/  FFMA.FTZ R24, R19, R24, 0.041667830199003219604 ;  /* 0x3d2aabe313187423 */ /* 0x000fe20000010018 */
[----:B------:R-:W1:Y:S01]  /*1a40*/  MUFU.EX2 R14, R21 ;  /* 0x00000015000e7308 */ /* 0x000e620000000800 */
[----:B------:R-:W-:Y:S01]  /*1a50*/  FFMA.FTZ R22, R23, R22, 0.49999994039535522461 ;  /* 0x3efffffe17167423 */ /* 0x000fe20000010016 */
[----:B------:R-:W-:Y:S01]  /*1a60*/  @!P4 FADD R20, R20, R20 ;  /* 0x000000141414c221 */ /* 0x000fe20000000000 */
[----:B------:R-:W-:Y:S01]  /*1a70*/  FFMA.FTZ R24, R19, R24, 0.16666397452354431152 ;  /* 0x3e2aa9f613187423 */ /* 0x000fe20000010018 */
[----:B------:R-:W-:Y:S01]  /*1a80*/  FSETP.GT.AND P4, PT, R15, 128, PT ;  /* 0x430000000f00780b */ /* 0x000fe20003f84000 */
[----:B------:R-:W-:-:S02]  /*1a90*/  FMUL R22, R23, R22 ;  /* 0x0000001617167220 */ /* 0x000fc40000400000 */
[----:B------:R-:W-:Y:S01]  /*1aa0*/  FFMA.FTZ R24, R19, R24, 0.49999994039535522461 ;  /* 0x3efffffe13187423 */ /* 0x000fe20000010018 */
[----:B------:R-:W3:Y:S01]  /*1ab0*/  MUFU.EX2 R12, R16 ;  /* 0x00000010000c7308 */ /* 0x000ee20000000800 */
[----:B------:R-:W-:Y:S01]  /*1ac0*/  FFMA.FTZ R23, R23, R22, R23 ;  /* 0x0000001617177223 */ /* 0x000fe20000010017 */
[----:B--2---:R-:W-:Y:S01]  /*1ad0*/  FADD R22, R17, -1 ;  /* 0xbf80000011167421 */ /* 0x004fe20000000000 */
[----:B------:R-:W-:Y:S01]  /*1ae0*/  FMUL R24, R19, R24 ;  /* 0x0000001813187220 */ /* 0x000fe20000400000 */
[----:B------:R-:W-:Y:S02]  /*1af0*/  FSEL R20, R20, +INF , !P2 ;  /* 0x7f80000014147808 */ /* 0x000fe40005000000 */
[----:B------:R-:W-:Y:S01]  /*1b00*/  FFMA.FTZ R17, R17, R18, R22 ;  /* 0x0000001211117223 */ /* 0x000fe20000010016 */
[C---:B-1----:R-:W-:Y:S01]  /*1b10*/  FADD R25, R14.reuse, -1 ;  /* 0xbf8000000e197421 */ /* 0x042fe20000000000 */
[----:B------:R-:W-:Y:S01]  /*1b20*/  FSETP.GEU.AND P2, PT, R15, -25, PT ;  /* 0xc1c800000f00780b */ /* 0x000fe20003f4e000 */
[----:B------:R-:W-:Y:S01]  /*1b30*/  FFMA.FTZ R19, R19, R24, R19 ;  /* 0x0000001813137223 */ /* 0x000fe20000010013 */
[----:B------:R-:W-:Y:S01]  /*1b40*/  @!P3 FADD R17, R17, R17 ;  /* 0x000000111111b221 */ /* 0x000fe20000000000 */
[----:B------:R-:W-:Y:S01]  /*1b50*/  FFMA.FTZ R14, R14, R23, R25 ;  /* 0x000000170e0e7223 */ /* 0x000fe20000010019 */
[----:B------:R-:W-:Y:S01]  /*1b60*/  FSETP.GT.AND P3, PT, R21, 128, PT ;  /* 0x430000001500780b */ /* 0x000fe20003f64000 */
[----:B---3--:R-:W-:-:S02]  /*1b70*/  FADD R15, R12, -1 ;  /* 0xbf8000000c0f7421 */ /* 0x008fc40000000000 */
[----:B------:R-:W-:Y:S01]  /*1b80*/  @!P5 FADD R14, R14, R14 ;  /* 0x0000000e0e0ed221 */ /* 0x000fe20000000000 */
[----:B------:R-:W-:Y:S01]  /*1b90*/  FSEL R17, R17, +INF , !P4 ;  /* 0x7f80000011117808 */ /* 0x000fe20006000000 */
[----:B------:R-:W-:Y:S01]  /*1ba0*/  FFMA.FTZ R19, R12, R19, R15 ;  /* 0x000000130c137223 */ /* 0x000fe2000001000f */
[----:B------:R-:W-:Y:S02]  /*1bb0*/  FSETP.GEU.AND P4, PT, R21, -25, PT ;  /* 0xc1c800001500780b */ /* 0x000fe40003f8e000 */
[----:B------:R-:W-:Y:S01]  /*1bc0*/  FSEL R14, R14, +INF , !P3 ;  /* 0x7f8000000e0e7808 */ /* 0x000fe20005800000 */
[----:B------:R-:W-:Y:S01]  /*1bd0*/  @!P0 FADD R19, R19, R19 ;  /* 0x0000001313138221 */ /* 0x000fe20000000000 */
[----:B------:R-:W-:Y:S02]  /*1be0*/  FSETP.NEU.AND P0, PT, R7, RZ, PT ;  /* 0x000000ff0700720b */ /* 0x000fe40003f0d000 */
[----:B------:R-:W-:Y:S02]  /*1bf0*/  FSEL R12, R17, -1, P2 ;  /* 0xbf800000110c7808 */ /* 0x000fe40001000000 */
[----:B------:R-:W-:-:S02]  /*1c00*/  FSETP.GT.AND P2, PT, R16, 128, PT ;  /* 0x430000001000780b */ /* 0x000fc40003f44000 */
[----:B------:R-:W-:Y:S02]  /*1c10*/  FSEL R15, R20, -1, P6 ;  /* 0xbf800000140f7808 */ /* 0x000fe40003000000 */
[----:B------:R-:W-:Y:S02]  /*1c20*/  FSETP.NEU.AND P5, PT, R5, RZ, PT ;  /* 0x000000ff0500720b */ /* 0x000fe40003fad000 */
[----:B------:R-:W-:Y:S02]  /*1c30*/  FSEL R17, R14, -1, P4 ;  /* 0xbf8000000e117808 */ /* 0x000fe40002000000 */
[----:B------:R-:W-:Y:S02]  /*1c40*/  FSETP.NEU.AND P6, PT, R4, RZ, PT ;  /* 0x000000ff0400720b */ /* 0x000fe40003fcd000 */
[----:B------:R-:W-:Y:S02]  /*1c50*/  FSETP.NEU.AND P3, PT, R6, RZ, PT ;  /* 0x000000ff0600720b */ /* 0x000fe40003f6d000 */
[----:B------:R-:W-:-:S02]  /*1c60*/  FSETP.GEU.AND P4, PT, R16, -25, PT ;  /* 0xc1c800001000780b */ /* 0x000fc40003f8e000 */
[----:B------:R-:W-:Y:S02]  /*1c70*/  FSEL R19, R19, +INF , !P2 ;  /* 0x7f80000013137808 */ /* 0x000fe40005000000 */
[C---:B------:R-:W-:Y:S01]  /*1c80*/  FSETP.GT.AND P2, PT, R4.reuse, RZ, PT ;  /* 0x000000ff0400720b */ /* 0x040fe20003f44000 */
[----:B------:R-:W-:Y:S01]  /*1c90*/  @!P5 FADD R12, R5, R5 ;  /* 0x00000005050cd221 */ /* 0x000fe20000000000 */
[----:B------:R-:W-:Y:S01]  /*1ca0*/  FSEL R14, R19, -1, P4 ;  /* 0xbf800000130e7808 */ /* 0x000fe20002000000 */
[C---:B------:R-:W-:Y:S01]  /*1cb0*/  @!P0 FADD R14, R7.reuse, R7 ;  /* 0x00000007070e8221 */ /* 0x040fe20000000000 */
[----:B------:R-:W-:Y:S01]  /*1cc0*/  FSETP.GT.AND P0, PT, R7, RZ, PT ;  /* 0x000000ff0700720b */ /* 0x000fe20003f04000 */
[----:B------:R-:W-:Y:S01]  /*1cd0*/  @!P6 FADD R15, R4, R4 ;  /* 0x00000004040fe221 */ /* 0x000fe20000000000 */
[----:B------:R-:W-:Y:S01]  /*1ce0*/  FSETP.GT.AND P4, PT, R5, RZ, PT ;  /* 0x000000ff0500720b */ /* 0x000fe20003f84000 */
[----:B------:R-:W-:Y:S01]  /*1cf0*/  @!P3 FADD R17, R6, R6 ;  /* 0x000000060611b221 */ /* 0x000fe20000000000 */
[----:B------:R-:W-:-:S02]  /*1d00*/  FSEL R7, R7, R14, P0 ;  /* 0x0000000e07077208 */ /* 0x000fc40000000000 */
[----:B------:R-:W-:Y:S01]  /*1d10*/  PLOP3.LUT P0, PT, PT, PT, UP0, 0x80, 0x0 ;  /* 0x000000000000781c */ /* 0x000fe20003f0f008 */
[----:B------:R-:W-:Y:S01]  /*1d20*/  UPLOP3.LUT UP0, UPT, UPT, UPT, UPT, 0x40, 0x0 ;  /* 0x000000000000789c */ /* 0x000fe20003f0e870 */
[----:B------:R-:W-:Y:S02]  /*1d30*/  FSETP.GT.AND P5, PT, R6, RZ, PT ;  /* 0x000000ff0600720b */ /* 0x000fe40003fa4000 */
[----:B------:R-:W-:Y:S01]  /*1d40*/  FSEL R5, R5, R12, P4 ;  /* 0x0000000c05057208 */ /* 0x000fe20002000000 */
[----:B------:R-:W-:Y:S01]  /*1d50*/  IMAD.WIDE R12, R13, 0x4, R10 ;  /* 0x000000040d0c7825 */ /* 0x000fe200078e020a */
[----:B------:R-:W-:Y:S02]  /*1d60*/  FSEL R4, R4, R15, P2 ;  /* 0x0000000f04047208 */ /* 0x000fe40001000000 */
[----:B------:R-:W-:-:S05]  /*1d70*/  FSEL R6, R6, R17, P5 ;  /* 0x0000001106067208 */ /* 0x000fca0002800000 */
[----:B------:R1:W-:Y:S01]  /*1d80*/  @!P1 STG.E.128 desc[UR6][R12.64], R4 ;  /* 0x000000040c009986 */ /* 0x0003e2000c101d06 */
[----:B------:R-:W-:Y:S05]  /*1d90*/  @P0 BRA `(.L_x_0) ;  /* 0xfffffff400f00947 */ /* 0x000fea000383ffff */
[----:B------:R-:W-:Y:S05]  /*1da0*/  EXIT ;  /* 0x000000000000794d */ /* 0x000fea0003800000 */
.L_x_1:
[----:B------:R-:W-:-:S00]  /*1db0*/  BRA `(.L_x_1) ;  /* 0xfffffffc00fc7947 */ /* 0x000fc0000383ffff */
[----:B------:R-:W-:-:S00]  /*1dc0*/  NOP ;  /* 0x0000000000007918 */ /* 0x000fc00000000000 */
        /* <DEDUP_REMOVED lines=11> */
.L_x_2:


//--------------------- .nv.global.init           --------------------------
	.section	.nv.global.init,"aw",@progbits
.nv.global.init:
	.type		_$_str,@object
	.size		_$_str,(.L_0 - _$_str)
_$_str:
        /*0000*/ 	.byte	0x5f, 0x5f, 0x43, 0x55, 0x44, 0x41, 0x5f, 0x46, 0x54, 0x5a, 0x00
.L_0:


//--------------------- .nv.shared.triton_red_fused__native_batch_norm_legit_convolution_elu_1 --------------------------
	.section	.nv.shared.triton_red_fused__native_batch_norm_legit_convolution_elu_1,"aw",@nobits
	.sectionflags	@""
	.align	16
	.zero		1024


//--------------------- .nv.constant0.triton_red_fused__native_batch_norm_legit_convolution_elu_1 --------------------------
	.section	.nv.constant0.triton_red_fused__native_batch_norm_legit_convolution_elu_1,"a",@progbits
	.sectionflags	@""
	.align	4
.nv.constant0.triton_red_fused__native_batch_norm_legit_convolution_elu_1:
	.zero		576
